//
// Generated by NVIDIA NVVM Compiler
//
// Compiler Build ID: CL-36424714
// Cuda compilation tools, release 13.0, V13.0.88
// Based on NVVM 20.0.0
//

.version 9.0
.target sm_100
.address_size 64

	// .globl	_Z15forward_kernel1PKfPfS0_S0_iii
.extern .shared .align 16 .b8 shared_inputs[];
.extern .shared .align 16 .b8 shared_output_gradients[];

.visible .entry _Z15forward_kernel1PKfPfS0_S0_iii(
	.param .u64 .ptr .align 1 _Z15forward_kernel1PKfPfS0_S0_iii_param_0,
	.param .u64 .ptr .align 1 _Z15forward_kernel1PKfPfS0_S0_iii_param_1,
	.param .u64 .ptr .align 1 _Z15forward_kernel1PKfPfS0_S0_iii_param_2,
	.param .u64 .ptr .align 1 _Z15forward_kernel1PKfPfS0_S0_iii_param_3,
	.param .u32 _Z15forward_kernel1PKfPfS0_S0_iii_param_4,
	.param .u32 _Z15forward_kernel1PKfPfS0_S0_iii_param_5,
	.param .u32 _Z15forward_kernel1PKfPfS0_S0_iii_param_6
)
{
	.reg .pred 	%p<14>;
	.reg .b32 	%r<53>;
	.reg .b32 	%f<111>;
	.reg .b64 	%rd<40>;

	ld.param.u64 	%rd8, [_Z15forward_kernel1PKfPfS0_S0_iii_param_0];
	ld.param.u64 	%rd9, [_Z15forward_kernel1PKfPfS0_S0_iii_param_1];
	ld.param.u64 	%rd11, [_Z15forward_kernel1PKfPfS0_S0_iii_param_2];
	ld.param.u64 	%rd10, [_Z15forward_kernel1PKfPfS0_S0_iii_param_3];
	ld.param.u32 	%r24, [_Z15forward_kernel1PKfPfS0_S0_iii_param_4];
	ld.param.u32 	%r25, [_Z15forward_kernel1PKfPfS0_S0_iii_param_5];
	ld.param.u32 	%r26, [_Z15forward_kernel1PKfPfS0_S0_iii_param_6];
	cvta.to.global.u64 	%rd1, %rd11;
	mov.u32 	%r1, %ctaid.x;
	mov.u32 	%r2, %tid.x;
	setp.ge.u32 	%p1, %r2, %r24;
	@%p1 bra 	$L__BB0_2;
	cvta.to.global.u64 	%rd12, %rd8;
	mad.lo.s32 	%r27, %r24, %r1, %r2;
	mul.wide.u32 	%rd13, %r27, 4;
	add.s64 	%rd14, %rd12, %rd13;
	ld.global.f32 	%f15, [%rd14];
	shl.b32 	%r28, %r2, 2;
	mov.u32 	%r29, shared_inputs;
	add.s32 	%r30, %r29, %r28;
	st.shared.f32 	[%r30], %f15;
$L__BB0_2:
	bar.sync 	0;
	setp.ge.s32 	%p2, %r1, %r26;
	setp.ge.s32 	%p3, %r2, %r25;
	or.pred  	%p4, %p3, %p2;
	@%p4 bra 	$L__BB0_17;
	cvta.to.global.u64 	%rd15, %rd10;
	mul.wide.u32 	%rd16, %r2, 4;
	add.s64 	%rd17, %rd15, %rd16;
	ld.global.f32 	%f110, [%rd17];
	setp.lt.s32 	%p5, %r24, 1;
	@%p5 bra 	$L__BB0_16;
	mul.lo.s32 	%r3, %r24, %r2;
	and.b32  	%r4, %r24, 15;
	setp.lt.u32 	%p6, %r24, 16;
	mov.b32 	%r49, 0;
	@%p6 bra 	$L__BB0_7;
	and.b32  	%r49, %r24, 2147483632;
	neg.s32 	%r47, %r49;
	mul.wide.u32 	%rd18, %r3, 4;
	add.s64 	%rd19, %rd18, %rd1;
	add.s64 	%rd38, %rd19, 32;
	mov.u32 	%r33, shared_inputs;
	add.s32 	%r46, %r33, 32;
$L__BB0_6:
	.pragma "nounroll";
	ld.shared.v4.f32 	{%f17, %f18, %f19, %f20}, [%r46+-32];
	ld.global.f32 	%f21, [%rd38+-32];
	fma.rn.f32 	%f22, %f17, %f21, %f110;
	ld.global.f32 	%f23, [%rd38+-28];
	fma.rn.f32 	%f24, %f18, %f23, %f22;
	ld.global.f32 	%f25, [%rd38+-24];
	fma.rn.f32 	%f26, %f19, %f25, %f24;
	ld.global.f32 	%f27, [%rd38+-20];
	fma.rn.f32 	%f28, %f20, %f27, %f26;
	ld.shared.v4.f32 	{%f29, %f30, %f31, %f32}, [%r46+-16];
	ld.global.f32 	%f33, [%rd38+-16];
	fma.rn.f32 	%f34, %f29, %f33, %f28;
	ld.global.f32 	%f35, [%rd38+-12];
	fma.rn.f32 	%f36, %f30, %f35, %f34;
	ld.global.f32 	%f37, [%rd38+-8];
	fma.rn.f32 	%f38, %f31, %f37, %f36;
	ld.global.f32 	%f39, [%rd38+-4];
	fma.rn.f32 	%f40, %f32, %f39, %f38;
	ld.shared.v4.f32 	{%f41, %f42, %f43, %f44}, [%r46];
	ld.global.f32 	%f45, [%rd38];
	fma.rn.f32 	%f46, %f41, %f45, %f40;
	ld.global.f32 	%f47, [%rd38+4];
	fma.rn.f32 	%f48, %f42, %f47, %f46;
	ld.global.f32 	%f49, [%rd38+8];
	fma.rn.f32 	%f50, %f43, %f49, %f48;
	ld.global.f32 	%f51, [%rd38+12];
	fma.rn.f32 	%f52, %f44, %f51, %f50;
	ld.shared.v4.f32 	{%f53, %f54, %f55, %f56}, [%r46+16];
	ld.global.f32 	%f57, [%rd38+16];
	fma.rn.f32 	%f58, %f53, %f57, %f52;
	ld.global.f32 	%f59, [%rd38+20];
	fma.rn.f32 	%f60, %f54, %f59, %f58;
	ld.global.f32 	%f61, [%rd38+24];
	fma.rn.f32 	%f62, %f55, %f61, %f60;
	ld.global.f32 	%f63, [%rd38+28];
	fma.rn.f32 	%f110, %f56, %f63, %f62;
	add.s32 	%r47, %r47, 16;
	add.s32 	%r46, %r46, 64;
	add.s64 	%rd38, %rd38, 64;
	setp.ne.s32 	%p7, %r47, 0;
	@%p7 bra 	$L__BB0_6;
$L__BB0_7:
	setp.eq.s32 	%p8, %r4, 0;
	@%p8 bra 	$L__BB0_16;
	and.b32  	%r12, %r24, 7;
	setp.lt.u32 	%p9, %r4, 8;
	@%p9 bra 	$L__BB0_10;
	shl.b32 	%r34, %r49, 2;
	mov.u32 	%r35, shared_inputs;
	add.s32 	%r36, %r35, %r34;
	ld.shared.f32 	%f65, [%r36];
	add.s32 	%r37, %r49, %r3;
	mul.wide.u32 	%rd20, %r37, 4;
	add.s64 	%rd21, %rd1, %rd20;
	ld.global.f32 	%f66, [%rd21];
	fma.rn.f32 	%f67, %f65, %f66, %f110;
	ld.shared.f32 	%f68, [%r36+4];
	cvt.u64.u32 	%rd22, %r3;
	cvt.u64.u32 	%rd23, %r49;
	add.s64 	%rd24, %rd23, %rd22;
	shl.b64 	%rd25, %rd24, 2;
	add.s64 	%rd26, %rd1, %rd25;
	ld.global.f32 	%f69, [%rd26+4];
	fma.rn.f32 	%f70, %f68, %f69, %f67;
	ld.shared.f32 	%f71, [%r36+8];
	ld.global.f32 	%f72, [%rd26+8];
	fma.rn.f32 	%f73, %f71, %f72, %f70;
	ld.shared.f32 	%f74, [%r36+12];
	ld.global.f32 	%f75, [%rd26+12];
	fma.rn.f32 	%f76, %f74, %f75, %f73;
	ld.shared.f32 	%f77, [%r36+16];
	ld.global.f32 	%f78, [%rd26+16];
	fma.rn.f32 	%f79, %f77, %f78, %f76;
	ld.shared.f32 	%f80, [%r36+20];
	ld.global.f32 	%f81, [%rd26+20];
	fma.rn.f32 	%f82, %f80, %f81, %f79;
	ld.shared.f32 	%f83, [%r36+24];
	ld.global.f32 	%f84, [%rd26+24];
	fma.rn.f32 	%f85, %f83, %f84, %f82;
	ld.shared.f32 	%f86, [%r36+28];
	ld.global.f32 	%f87, [%rd26+28];
	fma.rn.f32 	%f110, %f86, %f87, %f85;
	add.s32 	%r49, %r49, 8;
$L__BB0_10:
	setp.eq.s32 	%p10, %r12, 0;
	@%p10 bra 	$L__BB0_16;
	and.b32  	%r15, %r24, 3;
	setp.lt.u32 	%p11, %r12, 4;
	@%p11 bra 	$L__BB0_13;
	shl.b32 	%r38, %r49, 2;
	mov.u32 	%r39, shared_inputs;
	add.s32 	%r40, %r39, %r38;
	ld.shared.f32 	%f89, [%r40];
	add.s32 	%r41, %r49, %r3;
	mul.wide.u32 	%rd27, %r41, 4;
	add.s64 	%rd28, %rd1, %rd27;
	ld.global.f32 	%f90, [%rd28];
	fma.rn.f32 	%f91, %f89, %f90, %f110;
	ld.shared.f32 	%f92, [%r40+4];
	cvt.u64.u32 	%rd29, %r3;
	cvt.u64.u32 	%rd30, %r49;
	add.s64 	%rd31, %rd30, %rd29;
	shl.b64 	%rd32, %rd31, 2;
	add.s64 	%rd33, %rd1, %rd32;
	ld.global.f32 	%f93, [%rd33+4];
	fma.rn.f32 	%f94, %f92, %f93, %f91;
	ld.shared.f32 	%f95, [%r40+8];
	ld.global.f32 	%f96, [%rd33+8];
	fma.rn.f32 	%f97, %f95, %f96, %f94;
	ld.shared.f32 	%f98, [%r40+12];
	ld.global.f32 	%f99, [%rd33+12];
	fma.rn.f32 	%f110, %f98, %f99, %f97;
	add.s32 	%r49, %r49, 4;
$L__BB0_13:
	setp.eq.s32 	%p12, %r15, 0;
	@%p12 bra 	$L__BB0_16;
	add.s32 	%r42, %r49, %r3;
	mul.wide.u32 	%rd34, %r42, 4;
	add.s64 	%rd39, %rd1, %rd34;
	shl.b32 	%r43, %r49, 2;
	mov.u32 	%r44, shared_inputs;
	add.s32 	%r52, %r44, %r43;
	neg.s32 	%r51, %r15;
$L__BB0_15:
	.pragma "nounroll";
	ld.shared.f32 	%f100, [%r52];
	ld.global.f32 	%f101, [%rd39];
	fma.rn.f32 	%f110, %f100, %f101, %f110;
	add.s64 	%rd39, %rd39, 4;
	add.s32 	%r52, %r52, 4;
	add.s32 	%r51, %r51, 1;
	setp.ne.s32 	%p13, %r51, 0;
	@%p13 bra 	$L__BB0_15;
$L__BB0_16:
	mad.lo.s32 	%r45, %r25, %r1, %r2;
	cvta.to.global.u64 	%rd35, %rd9;
	mul.wide.u32 	%rd36, %r45, 4;
	add.s64 	%rd37, %rd35, %rd36;
	st.global.f32 	[%rd37], %f110;
$L__BB0_17:
	ret;

}
	// .globl	_Z15backward_kernelPKfS0_PfS1_S1_S0_iii
.visible .entry _Z15backward_kernelPKfS0_PfS1_S1_S0_iii(
	.param .u64 .ptr .align 1 _Z15backward_kernelPKfS0_PfS1_S1_S0_iii_param_0,
	.param .u64 .ptr .align 1 _Z15backward_kernelPKfS0_PfS1_S1_S0_iii_param_1,
	.param .u64 .ptr .align 1 _Z15backward_kernelPKfS0_PfS1_S1_S0_iii_param_2,
	.param .u64 .ptr .align 1 _Z15backward_kernelPKfS0_PfS1_S1_S0_iii_param_3,
	.param .u64 .ptr .align 1 _Z15backward_kernelPKfS0_PfS1_S1_S0_iii_param_4,
	.param .u64 .ptr .align 1 _Z15backward_kernelPKfS0_PfS1_S1_S0_iii_param_5,
	.param .u32 _Z15backward_kernelPKfS0_PfS1_S1_S0_iii_param_6,
	.param .u32 _Z15backward_kernelPKfS0_PfS1_S1_S0_iii_param_7,
	.param .u32 _Z15backward_kernelPKfS0_PfS1_S1_S0_iii_param_8
)
{
	.reg .pred 	%p<30>;
	.reg .b32 	%r<52>;
	.reg .b32 	%f<133>;
	.reg .b64 	%rd<67>;

	ld.param.u64 	%rd34, [_Z15backward_kernelPKfS0_PfS1_S1_S0_iii_param_0];
	ld.param.u64 	%rd37, [_Z15backward_kernelPKfS0_PfS1_S1_S0_iii_param_1];
	ld.param.u64 	%rd38, [_Z15backward_kernelPKfS0_PfS1_S1_S0_iii_param_3];
	ld.param.u64 	%rd39, [_Z15backward_kernelPKfS0_PfS1_S1_S0_iii_param_4];
	ld.param.u64 	%rd36, [_Z15backward_kernelPKfS0_PfS1_S1_S0_iii_param_5];
	ld.param.u32 	%r23, [_Z15backward_kernelPKfS0_PfS1_S1_S0_iii_param_6];
	ld.param.u32 	%r24, [_Z15backward_kernelPKfS0_PfS1_S1_S0_iii_param_7];
	ld.param.u32 	%r25, [_Z15backward_kernelPKfS0_PfS1_S1_S0_iii_param_8];
	cvta.to.global.u64 	%rd1, %rd39;
	cvta.to.global.u64 	%rd2, %rd38;
	cvta.to.global.u64 	%rd3, %rd37;
	mov.u32 	%r1, %ctaid.y;
	mov.u32 	%r2, %tid.x;
	mov.u32 	%r26, %ctaid.x;
	mov.u32 	%r27, %ntid.x;
	mad.lo.s32 	%r3, %r26, %r27, %r2;
	setp.ge.u32 	%p1, %r2, %r24;
	@%p1 bra 	$L__BB1_2;
	cvta.to.global.u64 	%rd40, %rd34;
	mad.lo.s32 	%r28, %r24, %r1, %r2;
	mul.wide.u32 	%rd41, %r28, 4;
	add.s64 	%rd42, %rd40, %rd41;
	ld.global.f32 	%f39, [%rd42];
	shl.b32 	%r29, %r2, 2;
	mov.u32 	%r30, shared_output_gradients;
	add.s32 	%r31, %r30, %r29;
	st.shared.f32 	[%r31], %f39;
$L__BB1_2:
	bar.sync 	0;
	setp.ge.s32 	%p2, %r3, %r23;
	setp.ge.s32 	%p3, %r1, %r25;
	or.pred  	%p4, %p2, %p3;
	@%p4 bra 	$L__BB1_45;
	setp.lt.s32 	%p5, %r24, 1;
	mad.lo.s32 	%r4, %r23, %r1, %r3;
	cvta.to.global.u64 	%rd43, %rd36;
	mul.wide.s32 	%rd44, %r4, 4;
	add.s64 	%rd4, %rd43, %rd44;
	mov.f32 	%f132, 0f00000000;
	@%p5 bra 	$L__BB1_44;
	and.b32  	%r5, %r24, 7;
	setp.lt.u32 	%p6, %r24, 8;
	mov.f32 	%f132, 0f00000000;
	mov.b32 	%r50, 0;
	@%p6 bra 	$L__BB1_23;
	and.b32  	%r50, %r24, 2147483640;
	neg.s32 	%r48, %r50;
	shl.b32 	%r8, %r23, 3;
	mov.u32 	%r34, shared_output_gradients;
	add.s32 	%r47, %r34, 16;
	add.s64 	%rd66, %rd1, 16;
	mov.f32 	%f132, 0f00000000;
	mov.u32 	%r46, %r3;
$L__BB1_6:
	.pragma "nounroll";
	setp.ne.s32 	%p7, %r2, 0;
	ld.shared.f32 	%f2, [%r47+-16];
	mul.wide.s32 	%rd45, %r46, 4;
	add.s64 	%rd7, %rd3, %rd45;
	ld.global.f32 	%f44, [%rd7];
	fma.rn.f32 	%f3, %f2, %f44, %f132;
	add.s64 	%rd8, %rd2, %rd45;
	ld.global.f32 	%f45, [%rd4];
	mul.f32 	%f46, %f2, %f45;
	atom.global.add.f32 	%f47, [%rd8], %f46;
	@%p7 bra 	$L__BB1_8;
	atom.global.add.f32 	%f48, [%rd66+-16], %f2;
$L__BB1_8:
	ld.shared.f32 	%f4, [%r47+-12];
	mul.wide.s32 	%rd9, %r23, 4;
	add.s64 	%rd10, %rd7, %rd9;
	ld.global.f32 	%f49, [%rd10];
	fma.rn.f32 	%f5, %f4, %f49, %f3;
	add.s64 	%rd11, %rd8, %rd9;
	ld.global.f32 	%f50, [%rd4];
	mul.f32 	%f51, %f4, %f50;
	atom.global.add.f32 	%f52, [%rd11], %f51;
	@%p7 bra 	$L__BB1_10;
	atom.global.add.f32 	%f53, [%rd66+-12], %f4;
$L__BB1_10:
	ld.shared.f32 	%f6, [%r47+-8];
	add.s64 	%rd12, %rd10, %rd9;
	ld.global.f32 	%f54, [%rd12];
	fma.rn.f32 	%f7, %f6, %f54, %f5;
	add.s64 	%rd13, %rd11, %rd9;
	ld.global.f32 	%f55, [%rd4];
	mul.f32 	%f56, %f6, %f55;
	atom.global.add.f32 	%f57, [%rd13], %f56;
	@%p7 bra 	$L__BB1_12;
	atom.global.add.f32 	%f58, [%rd66+-8], %f6;
$L__BB1_12:
	ld.shared.f32 	%f8, [%r47+-4];
	add.s64 	%rd14, %rd12, %rd9;
	ld.global.f32 	%f59, [%rd14];
	fma.rn.f32 	%f9, %f8, %f59, %f7;
	add.s64 	%rd15, %rd13, %rd9;
	ld.global.f32 	%f60, [%rd4];
	mul.f32 	%f61, %f8, %f60;
	atom.global.add.f32 	%f62, [%rd15], %f61;
	@%p7 bra 	$L__BB1_14;
	atom.global.add.f32 	%f63, [%rd66+-4], %f8;
$L__BB1_14:
	ld.shared.f32 	%f10, [%r47];
	add.s64 	%rd16, %rd14, %rd9;
	ld.global.f32 	%f64, [%rd16];
	fma.rn.f32 	%f11, %f10, %f64, %f9;
	add.s64 	%rd17, %rd15, %rd9;
	ld.global.f32 	%f65, [%rd4];
	mul.f32 	%f66, %f10, %f65;
	atom.global.add.f32 	%f67, [%rd17], %f66;
	@%p7 bra 	$L__BB1_16;
	atom.global.add.f32 	%f68, [%rd66], %f10;
$L__BB1_16:
	ld.shared.f32 	%f12, [%r47+4];
	add.s64 	%rd18, %rd16, %rd9;
	ld.global.f32 	%f69, [%rd18];
	fma.rn.f32 	%f13, %f12, %f69, %f11;
	add.s64 	%rd19, %rd17, %rd9;
	ld.global.f32 	%f70, [%rd4];
	mul.f32 	%f71, %f12, %f70;
	atom.global.add.f32 	%f72, [%rd19], %f71;
	@%p7 bra 	$L__BB1_18;
	atom.global.add.f32 	%f73, [%rd66+4], %f12;
$L__BB1_18:
	ld.shared.f32 	%f14, [%r47+8];
	add.s64 	%rd20, %rd18, %rd9;
	ld.global.f32 	%f74, [%rd20];
	fma.rn.f32 	%f15, %f14, %f74, %f13;
	add.s64 	%rd21, %rd19, %rd9;
	ld.global.f32 	%f75, [%rd4];
	mul.f32 	%f76, %f14, %f75;
	atom.global.add.f32 	%f77, [%rd21], %f76;
	@%p7 bra 	$L__BB1_20;
	atom.global.add.f32 	%f78, [%rd66+8], %f14;
$L__BB1_20:
	ld.shared.f32 	%f16, [%r47+12];
	add.s64 	%rd46, %rd20, %rd9;
	ld.global.f32 	%f79, [%rd46];
	fma.rn.f32 	%f132, %f16, %f79, %f15;
	add.s64 	%rd47, %rd21, %rd9;
	ld.global.f32 	%f80, [%rd4];
	mul.f32 	%f81, %f16, %f80;
	atom.global.add.f32 	%f82, [%rd47], %f81;
	@%p7 bra 	$L__BB1_22;
	atom.global.add.f32 	%f83, [%rd66+12], %f16;
$L__BB1_22:
	add.s32 	%r48, %r48, 8;
	add.s32 	%r47, %r47, 32;
	add.s32 	%r46, %r46, %r8;
	add.s64 	%rd66, %rd66, 32;
	setp.ne.s32 	%p15, %r48, 0;
	@%p15 bra 	$L__BB1_6;
$L__BB1_23:
	setp.eq.s32 	%p16, %r5, 0;
	@%p16 bra 	$L__BB1_44;
	and.b32  	%r16, %r24, 3;
	setp.lt.u32 	%p17, %r5, 4;
	@%p17 bra 	$L__BB1_34;
	setp.ne.s32 	%p18, %r2, 0;
	shl.b32 	%r35, %r50, 2;
	mov.u32 	%r36, shared_output_gradients;
	add.s32 	%r17, %r36, %r35;
	ld.shared.f32 	%f20, [%r17];
	mad.lo.s32 	%r37, %r50, %r23, %r3;
	mul.wide.s32 	%rd48, %r37, 4;
	add.s64 	%rd23, %rd3, %rd48;
	ld.global.f32 	%f85, [%rd23];
	fma.rn.f32 	%f21, %f20, %f85, %f132;
	add.s64 	%rd24, %rd2, %rd48;
	ld.global.f32 	%f86, [%rd4];
	mul.f32 	%f87, %f20, %f86;
	atom.global.add.f32 	%f88, [%rd24], %f87;
	mul.wide.u32 	%rd49, %r50, 4;
	add.s64 	%rd25, %rd1, %rd49;
	@%p18 bra 	$L__BB1_27;
	atom.global.add.f32 	%f89, [%rd25], %f20;
$L__BB1_27:
	ld.shared.f32 	%f22, [%r17+4];
	mul.wide.s32 	%rd26, %r23, 4;
	add.s64 	%rd27, %rd23, %rd26;
	ld.global.f32 	%f90, [%rd27];
	fma.rn.f32 	%f23, %f22, %f90, %f21;
	add.s64 	%rd28, %rd24, %rd26;
	ld.global.f32 	%f91, [%rd4];
	mul.f32 	%f92, %f22, %f91;
	atom.global.add.f32 	%f93, [%rd28], %f92;
	@%p18 bra 	$L__BB1_29;
	atom.global.add.f32 	%f94, [%rd25+4], %f22;
$L__BB1_29:
	ld.shared.f32 	%f24, [%r17+8];
	add.s64 	%rd29, %rd27, %rd26;
	ld.global.f32 	%f95, [%rd29];
	fma.rn.f32 	%f25, %f24, %f95, %f23;
	add.s64 	%rd30, %rd28, %rd26;
	ld.global.f32 	%f96, [%rd4];
	mul.f32 	%f97, %f24, %f96;
	atom.global.add.f32 	%f98, [%rd30], %f97;
	@%p18 bra 	$L__BB1_31;
	atom.global.add.f32 	%f99, [%rd25+8], %f24;
$L__BB1_31:
	ld.shared.f32 	%f26, [%r17+12];
	add.s64 	%rd50, %rd29, %rd26;
	ld.global.f32 	%f100, [%rd50];
	fma.rn.f32 	%f132, %f26, %f100, %f25;
	add.s64 	%rd51, %rd30, %rd26;
	ld.global.f32 	%f101, [%rd4];
	mul.f32 	%f102, %f26, %f101;
	atom.global.add.f32 	%f103, [%rd51], %f102;
	@%p18 bra 	$L__BB1_33;
	atom.global.add.f32 	%f104, [%rd25+12], %f26;
$L__BB1_33:
	add.s32 	%r50, %r50, 4;
$L__BB1_34:
	setp.eq.s32 	%p22, %r16, 0;
	@%p22 bra 	$L__BB1_44;
	setp.eq.s32 	%p23, %r16, 1;
	@%p23 bra 	$L__BB1_41;
	setp.ne.s32 	%p24, %r2, 0;
	shl.b32 	%r38, %r50, 2;
	mov.u32 	%r39, shared_output_gradients;
	add.s32 	%r20, %r39, %r38;
	ld.shared.f32 	%f30, [%r20];
	mad.lo.s32 	%r40, %r50, %r23, %r3;
	mul.wide.s32 	%rd52, %r40, 4;
	add.s64 	%rd31, %rd3, %rd52;
	ld.global.f32 	%f106, [%rd31];
	fma.rn.f32 	%f31, %f30, %f106, %f132;
	add.s64 	%rd32, %rd2, %rd52;
	ld.global.f32 	%f107, [%rd4];
	mul.f32 	%f108, %f30, %f107;
	atom.global.add.f32 	%f109, [%rd32], %f108;
	mul.wide.u32 	%rd53, %r50, 4;
	add.s64 	%rd33, %rd1, %rd53;
	@%p24 bra 	$L__BB1_38;
	atom.global.add.f32 	%f110, [%rd33], %f30;
$L__BB1_38:
	setp.ne.s32 	%p25, %r2, 0;
	ld.shared.f32 	%f32, [%r20+4];
	mul.wide.s32 	%rd54, %r23, 4;
	add.s64 	%rd55, %rd31, %rd54;
	ld.global.f32 	%f111, [%rd55];
	fma.rn.f32 	%f132, %f32, %f111, %f31;
	add.s64 	%rd56, %rd32, %rd54;
	ld.global.f32 	%f112, [%rd4];
	mul.f32 	%f113, %f32, %f112;
	atom.global.add.f32 	%f114, [%rd56], %f113;
	@%p25 bra 	$L__BB1_40;
	atom.global.add.f32 	%f115, [%rd33+4], %f32;
$L__BB1_40:
	add.s32 	%r50, %r50, 2;
$L__BB1_41:
	and.b32  	%r41, %r24, 1;
	setp.eq.b32 	%p26, %r41, 1;
	not.pred 	%p27, %p26;
	@%p27 bra 	$L__BB1_44;
	setp.ne.s32 	%p28, %r2, 0;
	shl.b32 	%r42, %r50, 2;
	mov.u32 	%r43, shared_output_gradients;
	add.s32 	%r44, %r43, %r42;
	ld.shared.f32 	%f36, [%r44];
	mad.lo.s32 	%r45, %r50, %r23, %r3;
	mul.wide.s32 	%rd57, %r45, 4;
	add.s64 	%rd58, %rd3, %rd57;
	ld.global.f32 	%f116, [%rd58];
	fma.rn.f32 	%f132, %f36, %f116, %f132;
	add.s64 	%rd59, %rd2, %rd57;
	ld.global.f32 	%f117, [%rd4];
	mul.f32 	%f118, %f36, %f117;
	atom.global.add.f32 	%f119, [%rd59], %f118;
	@%p28 bra 	$L__BB1_44;
	mul.wide.u32 	%rd60, %r50, 4;
	add.s64 	%rd61, %rd1, %rd60;
	atom.global.add.f32 	%f120, [%rd61], %f36;
$L__BB1_44:
	ld.param.u64 	%rd65, [_Z15backward_kernelPKfS0_PfS1_S1_S0_iii_param_2];
	ld.global.f32 	%f121, [%rd4];
	setp.gt.f32 	%p29, %f121, 0f00000000;
	selp.f32 	%f122, 0f3F800000, 0f00000000, %p29;
	mul.f32 	%f123, %f132, %f122;
	cvta.to.global.u64 	%rd62, %rd65;
	add.s64 	%rd64, %rd62, %rd44;
	atom.global.add.f32 	%f124, [%rd64], %f123;
$L__BB1_45:
	ret;

}
	// .globl	_Z21update_weights_kernelPfS_PKfS1_fiii
.visible .entry _Z21update_weights_kernelPfS_PKfS1_fiii(
	.param .u64 .ptr .align 1 _Z21update_weights_kernelPfS_PKfS1_fiii_param_0,
	.param .u64 .ptr .align 1 _Z21update_weights_kernelPfS_PKfS1_fiii_param_1,
	.param .u64 .ptr .align 1 _Z21update_weights_kernelPfS_PKfS1_fiii_param_2,
	.param .u64 .ptr .align 1 _Z21update_weights_kernelPfS_PKfS1_fiii_param_3,
	.param .f32 _Z21update_weights_kernelPfS_PKfS1_fiii_param_4,
	.param .u32 _Z21update_weights_kernelPfS_PKfS1_fiii_param_5,
	.param .u32 _Z21update_weights_kernelPfS_PKfS1_fiii_param_6,
	.param .u32 _Z21update_weights_kernelPfS_PKfS1_fiii_param_7
)
{
	.reg .pred 	%p<11>;
	.reg .b32 	%r<32>;
	.reg .b32 	%f<84>;
	.reg .b64 	%rd<26>;

	ld.param.u64 	%rd7, [_Z21update_weights_kernelPfS_PKfS1_fiii_param_0];
	ld.param.u64 	%rd5, [_Z21update_weights_kernelPfS_PKfS1_fiii_param_1];
	ld.param.u64 	%rd8, [_Z21update_weights_kernelPfS_PKfS1_fiii_param_2];
	ld.param.u64 	%rd6, [_Z21update_weights_kernelPfS_PKfS1_fiii_param_3];
	ld.param.f32 	%f2, [_Z21update_weights_kernelPfS_PKfS1_fiii_param_4];
	ld.param.u32 	%r16, [_Z21update_weights_kernelPfS_PKfS1_fiii_param_5];
	ld.param.u32 	%r18, [_Z21update_weights_kernelPfS_PKfS1_fiii_param_6];
	ld.param.u32 	%r17, [_Z21update_weights_kernelPfS_PKfS1_fiii_param_7];
	cvta.to.global.u64 	%rd1, %rd7;
	cvta.to.global.u64 	%rd2, %rd8;
	mov.u32 	%r19, %tid.x;
	mov.u32 	%r20, %ctaid.x;
	mov.u32 	%r21, %ntid.x;
	mad.lo.s32 	%r1, %r20, %r21, %r19;
	setp.ge.s32 	%p1, %r1, %r18;
	@%p1 bra 	$L__BB2_14;
	setp.lt.s32 	%p2, %r16, 1;
	@%p2 bra 	$L__BB2_13;
	mul.lo.s32 	%r2, %r16, %r1;
	cvt.rn.f32.s32 	%f1, %r17;
	and.b32  	%r3, %r16, 7;
	setp.lt.u32 	%p3, %r16, 8;
	mov.b32 	%r30, 0;
	@%p3 bra 	$L__BB2_5;
	and.b32  	%r30, %r16, 2147483640;
	neg.s32 	%r28, %r30;
	add.s64 	%rd3, %rd2, 16;
	add.s64 	%rd4, %rd1, 16;
	mov.u32 	%r27, %r2;
$L__BB2_4:
	.pragma "nounroll";
	mul.wide.s32 	%rd9, %r27, 4;
	add.s64 	%rd10, %rd3, %rd9;
	add.s64 	%rd11, %rd4, %rd9;
	ld.global.f32 	%f3, [%rd10+-16];
	mul.f32 	%f4, %f2, %f3;
	div.rn.f32 	%f5, %f4, %f1;
	ld.global.f32 	%f6, [%rd11+-16];
	sub.f32 	%f7, %f6, %f5;
	st.global.f32 	[%rd11+-16], %f7;
	ld.global.f32 	%f8, [%rd10+-12];
	mul.f32 	%f9, %f2, %f8;
	div.rn.f32 	%f10, %f9, %f1;
	ld.global.f32 	%f11, [%rd11+-12];
	sub.f32 	%f12, %f11, %f10;
	st.global.f32 	[%rd11+-12], %f12;
	ld.global.f32 	%f13, [%rd10+-8];
	mul.f32 	%f14, %f2, %f13;
	div.rn.f32 	%f15, %f14, %f1;
	ld.global.f32 	%f16, [%rd11+-8];
	sub.f32 	%f17, %f16, %f15;
	st.global.f32 	[%rd11+-8], %f17;
	ld.global.f32 	%f18, [%rd10+-4];
	mul.f32 	%f19, %f2, %f18;
	div.rn.f32 	%f20, %f19, %f1;
	ld.global.f32 	%f21, [%rd11+-4];
	sub.f32 	%f22, %f21, %f20;
	st.global.f32 	[%rd11+-4], %f22;
	ld.global.f32 	%f23, [%rd10];
	mul.f32 	%f24, %f2, %f23;
	div.rn.f32 	%f25, %f24, %f1;
	ld.global.f32 	%f26, [%rd11];
	sub.f32 	%f27, %f26, %f25;
	st.global.f32 	[%rd11], %f27;
	ld.global.f32 	%f28, [%rd10+4];
	mul.f32 	%f29, %f2, %f28;
	div.rn.f32 	%f30, %f29, %f1;
	ld.global.f32 	%f31, [%rd11+4];
	sub.f32 	%f32, %f31, %f30;
	st.global.f32 	[%rd11+4], %f32;
	ld.global.f32 	%f33, [%rd10+8];
	mul.f32 	%f34, %f2, %f33;
	div.rn.f32 	%f35, %f34, %f1;
	ld.global.f32 	%f36, [%rd11+8];
	sub.f32 	%f37, %f36, %f35;
	st.global.f32 	[%rd11+8], %f37;
	ld.global.f32 	%f38, [%rd10+12];
	mul.f32 	%f39, %f2, %f38;
	div.rn.f32 	%f40, %f39, %f1;
	ld.global.f32 	%f41, [%rd11+12];
	sub.f32 	%f42, %f41, %f40;
	st.global.f32 	[%rd11+12], %f42;
	add.s32 	%r28, %r28, 8;
	add.s32 	%r27, %r27, 8;
	setp.ne.s32 	%p4, %r28, 0;
	@%p4 bra 	$L__BB2_4;
$L__BB2_5:
	setp.eq.s32 	%p5, %r3, 0;
	@%p5 bra 	$L__BB2_13;
	and.b32  	%r11, %r16, 3;
	setp.lt.u32 	%p6, %r3, 4;
	@%p6 bra 	$L__BB2_8;
	add.s32 	%r23, %r30, %r2;
	mul.wide.s32 	%rd12, %r23, 4;
	add.s64 	%rd13, %rd2, %rd12;
	ld.global.f32 	%f43, [%rd13];
	mul.f32 	%f44, %f2, %f43;
	div.rn.f32 	%f45, %f44, %f1;
	add.s64 	%rd14, %rd1, %rd12;
	ld.global.f32 	%f46, [%rd14];
	sub.f32 	%f47, %f46, %f45;
	st.global.f32 	[%rd14], %f47;
	ld.global.f32 	%f48, [%rd13+4];
	mul.f32 	%f49, %f2, %f48;
	div.rn.f32 	%f50, %f49, %f1;
	ld.global.f32 	%f51, [%rd14+4];
	sub.f32 	%f52, %f51, %f50;
	st.global.f32 	[%rd14+4], %f52;
	ld.global.f32 	%f53, [%rd13+8];
	mul.f32 	%f54, %f2, %f53;
	div.rn.f32 	%f55, %f54, %f1;
	ld.global.f32 	%f56, [%rd14+8];
	sub.f32 	%f57, %f56, %f55;
	st.global.f32 	[%rd14+8], %f57;
	ld.global.f32 	%f58, [%rd13+12];
	mul.f32 	%f59, %f2, %f58;
	div.rn.f32 	%f60, %f59, %f1;
	ld.global.f32 	%f61, [%rd14+12];
	sub.f32 	%f62, %f61, %f60;
	st.global.f32 	[%rd14+12], %f62;
	add.s32 	%r30, %r30, 4;
$L__BB2_8:
	setp.eq.s32 	%p7, %r11, 0;
	@%p7 bra 	$L__BB2_13;
	setp.eq.s32 	%p8, %r11, 1;
	@%p8 bra 	$L__BB2_11;
	add.s32 	%r24, %r30, %r2;
	mul.wide.s32 	%rd15, %r24, 4;
	add.s64 	%rd16, %rd2, %rd15;
	ld.global.f32 	%f63, [%rd16];
	mul.f32 	%f64, %f2, %f63;
	div.rn.f32 	%f65, %f64, %f1;
	add.s64 	%rd17, %rd1, %rd15;
	ld.global.f32 	%f66, [%rd17];
	sub.f32 	%f67, %f66, %f65;
	st.global.f32 	[%rd17], %f67;
	ld.global.f32 	%f68, [%rd16+4];
	mul.f32 	%f69, %f2, %f68;
	div.rn.f32 	%f70, %f69, %f1;
	ld.global.f32 	%f71, [%rd17+4];
	sub.f32 	%f72, %f71, %f70;
	st.global.f32 	[%rd17+4], %f72;
	add.s32 	%r30, %r30, 2;
$L__BB2_11:
	and.b32  	%r25, %r16, 1;
	setp.eq.b32 	%p9, %r25, 1;
	not.pred 	%p10, %p9;
	@%p10 bra 	$L__BB2_13;
	add.s32 	%r26, %r30, %r2;
	mul.wide.s32 	%rd18, %r26, 4;
	add.s64 	%rd19, %rd2, %rd18;
	ld.global.f32 	%f73, [%rd19];
	mul.f32 	%f74, %f2, %f73;
	div.rn.f32 	%f75, %f74, %f1;
	add.s64 	%rd20, %rd1, %rd18;
	ld.global.f32 	%f76, [%rd20];
	sub.f32 	%f77, %f76, %f75;
	st.global.f32 	[%rd20], %f77;
$L__BB2_13:
	cvta.to.global.u64 	%rd21, %rd6;
	mul.wide.s32 	%rd22, %r1, 4;
	add.s64 	%rd23, %rd21, %rd22;
	ld.global.f32 	%f78, [%rd23];
	mul.f32 	%f79, %f2, %f78;
	cvt.rn.f32.s32 	%f80, %r17;
	div.rn.f32 	%f81, %f79, %f80;
	cvta.to.global.u64 	%rd24, %rd5;
	add.s64 	%rd25, %rd24, %rd22;
	ld.global.f32 	%f82, [%rd25];
	sub.f32 	%f83, %f82, %f81;
	st.global.f32 	[%rd25], %f83;
$L__BB2_14:
	ret;

}


// ===== COMPILED SASS (sm_100) =====

	.target	sm_100

	.elftype	@"ET_EXEC"


//--------------------- .note.nv.tkinfo           --------------------------
	.section	.note.nv.tkinfo,"",@"SHT_NOTE"
	.sectionflags	@"SHF_NOTE_NV_TKINFO"
	.tkinfo
        /*0018*/ 	.word	0x00000002
        /*0030*/ 	.string	""
        /*0030*/ 	.string	"ptxas"
        /*0030*/ 	.string	"Cuda compilation tools, release 13.0, V13.0.88"
        /*0030*/ 	.string	"Build cuda_13.0.r13.0/compiler.36424714_0"
        /*0030*/ 	.string	"-arch sm_100 -m 64 "



//--------------------- .note.nv.cuinfo           --------------------------
	.section	.note.nv.cuinfo,"",@"SHT_NOTE"
	.sectionflags	@"SHF_NOTE_NV_CUINFO"
        /*0018*/ 	.short	0x0002
        /*001a*/ 	.short	0x0064
        /*001c*/ 	.short	0x0082
	.zero		2


//--------------------- .nv.info                  --------------------------
	.section	.nv.info,"",@"SHT_CUDA_INFO"
	.align	4


	//----- nvinfo : EIATTR_REGCOUNT
	.align		4
        /*0000*/ 	.byte	0x04, 0x2f
        /*0002*/ 	.short	(.L_1 - .L_0)
	.align		4
.L_0:
        /*0004*/ 	.word	index@(_Z15forward_kernel1PKfPfS0_S0_iii)
        /*0008*/ 	.word	0x00000020


	//----- nvinfo : EIATTR_FRAME_SIZE
	.align		4
.L_1:
        /*000c*/ 	.byte	0x04, 0x11
        /*000e*/ 	.short	(.L_3 - .L_2)
	.align		4
.L_2:
        /*0010*/ 	.word	index@(_Z15forward_kernel1PKfPfS0_S0_iii)
        /*0014*/ 	.word	0x00000000


	//----- nvinfo : EIATTR_REGCOUNT
	.align		4
.L_3:
        /*0018*/ 	.byte	0x04, 0x2f
        /*001a*/ 	.short	(.L_5 - .L_4)
	.align		4
.L_4:
        /*001c*/ 	.word	index@(_Z15backward_kernelPKfS0_PfS1_S1_S0_iii)
        /*0020*/ 	.word	0x00000020


	//----- nvinfo : EIATTR_FRAME_SIZE
	.align		4
.L_5:
        /*0024*/ 	.byte	0x04, 0x11
        /*0026*/ 	.short	(.L_7 - .L_6)
	.align		4
.L_6:
        /*0028*/ 	.word	index@(_Z15backward_kernelPKfS0_PfS1_S1_S0_iii)
        /*002c*/ 	.word	0x00000000


	//----- nvinfo : EIATTR_REGCOUNT
	.align		4
.L_7:
        /*0030*/ 	.byte	0x04, 0x2f
        /*0032*/ 	.short	(.L_9 - .L_8)
	.align		4
.L_8:
        /*0034*/ 	.word	index@(_Z21update_weights_kernelPfS_PKfS1_fiii)
        /*0038*/ 	.word	0x00000015


	//----- nvinfo : EIATTR_FRAME_SIZE
	.align		4
.L_9:
        /*003c*/ 	.byte	0x04, 0x11
        /*003e*/ 	.short	(.L_11 - .L_10)
	.align		4
.L_10:
        /*0040*/ 	.word	index@($__internal_0_$__cuda_sm3x_div_rn_noftz_f32_slowpath)
        /*0044*/ 	.word	0x00000000


	//----- nvinfo : EIATTR_FRAME_SIZE
	.align		4
.L_11:
        /*0048*/ 	.byte	0x04, 0x11
        /*004a*/ 	.short	(.L_13 - .L_12)
	.align		4
.L_12:
        /*004c*/ 	.word	index@(_Z21update_weights_kernelPfS_PKfS1_fiii)
        /*0050*/ 	.word	0x00000000


	//----- nvinfo : EIATTR_MIN_STACK_SIZE
	.align		4
.L_13:
        /*0054*/ 	.byte	0x04, 0x12
        /*0056*/ 	.short	(.L_15 - .L_14)
	.align		4
.L_14:
        /*0058*/ 	.word	index@(_Z21update_weights_kernelPfS_PKfS1_fiii)
        /*005c*/ 	.word	0x00000000


	//----- nvinfo : EIATTR_MIN_STACK_SIZE
	.align		4
.L_15:
        /*0060*/ 	.byte	0x04, 0x12
        /*0062*/ 	.short	(.L_17 - .L_16)
	.align		4
.L_16:
        /*0064*/ 	.word	index@(_Z15backward_kernelPKfS0_PfS1_S1_S0_iii)
        /*0068*/ 	.word	0x00000000


	//----- nvinfo : EIATTR_MIN_STACK_SIZE
	.align		4
.L_17:
        /*006c*/ 	.byte	0x04, 0x12
        /*006e*/ 	.short	(.L_19 - .L_18)
	.align		4
.L_18:
        /*0070*/ 	.word	index@(_Z15forward_kernel1PKfPfS0_S0_iii)
        /*0074*/ 	.word	0x00000000
.L_19:


//--------------------- .nv.compat                --------------------------
	.section	.nv.compat,"",@"SHT_CUDA_COMPAT_INFO"
	.align	4
        /*0000*/ 	.byte	0x02, 0x09, 0x00, 0x00, 0x02, 0x02, 0x01, 0x00, 0x02, 0x05, 0x05, 0x00, 0x03, 0x07, 0x01, 0x01
        /*0010*/ 	.byte	0x02, 0x03, 0x00, 0x00, 0x02, 0x06, 0x01, 0x00, 0x04, 0x0b, 0x08, 0x00, 0x01, 0x00, 0x00, 0x00
        /*0020*/ 	.byte	0x00, 0x00, 0x00, 0x00


//--------------------- .nv.info._Z21update_weights_kernelPfS_PKfS1_fiii --------------------------
	.section	.nv.info._Z21update_weights_kernelPfS_PKfS1_fiii,"",@"SHT_CUDA_INFO"
	.sectionflags	@""
	.align	4


	//----- nvinfo : EIATTR_CUDA_API_VERSION
	.align		4
        /*0000*/ 	.byte	0x04, 0x37
        /*0002*/ 	.short	(.L_21 - .L_20)
.L_20:
        /*0004*/ 	.word	0x00000082


	//----- nvinfo : EIATTR_KPARAM_INFO
	.align		4
.L_21:
        /*0008*/ 	.byte	0x04, 0x17
        /*000a*/ 	.short	(.L_23 - .L_22)
.L_22:
        /*000c*/ 	.word	0x00000000
        /*0010*/ 	.short	0x0007
        /*0012*/ 	.short	0x002c
        /*0014*/ 	.byte	0x00, 0xf0, 0x11, 0x00


	//----- nvinfo : EIATTR_KPARAM_INFO
	.align		4
.L_23:
        /*0018*/ 	.byte	0x04, 0x17
        /*001a*/ 	.short	(.L_25 - .L_24)
.L_24:
        /*001c*/ 	.word	0x00000000
        /*0020*/ 	.short	0x0006
        /*0022*/ 	.short	0x0028
        /*0024*/ 	.byte	0x00, 0xf0, 0x11, 0x00


	//----- nvinfo : EIATTR_KPARAM_INFO
	.align		4
.L_25:
        /*0028*/ 	.byte	0x04, 0x17
        /*002a*/ 	.short	(.L_27 - .L_26)
.L_26:
        /*002c*/ 	.word	0x00000000
        /*0030*/ 	.short	0x0005
        /*0032*/ 	.short	0x0024
        /*0034*/ 	.byte	0x00, 0xf0, 0x11, 0x00


	//----- nvinfo : EIATTR_KPARAM_INFO
	.align		4
.L_27:
        /*0038*/ 	.byte	0x04, 0x17
        /*003a*/ 	.short	(.L_29 - .L_28)
.L_28:
        /*003c*/ 	.word	0x00000000
        /*0040*/ 	.short	0x0004
        /*0042*/ 	.short	0x0020
        /*0044*/ 	.byte	0x00, 0xf0, 0x11, 0x00


	//----- nvinfo : EIATTR_KPARAM_INFO
	.align		4
.L_29:
        /*0048*/ 	.byte	0x04, 0x17
        /*004a*/ 	.short	(.L_31 - .L_30)
.L_30:
        /*004c*/ 	.word	0x00000000
        /*0050*/ 	.short	0x0003
        /*0052*/ 	.short	0x0018
        /*0054*/ 	.byte	0x00, 0xf5, 0x21, 0x00


	//----- nvinfo : EIATTR_KPARAM_INFO
	.align		4
.L_31:
        /*0058*/ 	.byte	0x04, 0x17
        /*005a*/ 	.short	(.L_33 - .L_32)
.L_32:
        /*005c*/ 	.word	0x00000000
        /*0060*/ 	.short	0x0002
        /*0062*/ 	.short	0x0010
        /*0064*/ 	.byte	0x00, 0xf5, 0x21, 0x00


	//----- nvinfo : EIATTR_KPARAM_INFO
	.align		4
.L_33:
        /*0068*/ 	.byte	0x04, 0x17
        /*006a*/ 	.short	(.L_35 - .L_34)
.L_34:
        /*006c*/ 	.word	0x00000000
        /*0070*/ 	.short	0x0001
        /*0072*/ 	.short	0x0008
        /*0074*/ 	.byte	0x00, 0xf5, 0x21, 0x00


	//----- nvinfo : EIATTR_KPARAM_INFO
	.align		4
.L_35:
        /*0078*/ 	.byte	0x04, 0x17
        /*007a*/ 	.short	(.L_37 - .L_36)
.L_36:
        /*007c*/ 	.word	0x00000000
        /*0080*/ 	.short	0x0000
        /*0082*/ 	.short	0x0000
        /*0084*/ 	.byte	0x00, 0xf5, 0x21, 0x00


	//----- nvinfo : EIATTR_SPARSE_MMA_MASK
	.align		4
.L_37:
        /*0088*/ 	.byte	0x03, 0x50
        /*008a*/ 	.short	0x0000


	//----- nvinfo : EIATTR_MAXREG_COUNT
	.align		4
        /*008c*/ 	.byte	0x03, 0x1b
        /*008e*/ 	.short	0x00ff


	//----- nvinfo : EIATTR_MERCURY_ISA_VERSION
	.align		4
        /*0090*/ 	.byte	0x03, 0x5f
        /*0092*/ 	.short	0x0101


	//----- nvinfo : EIATTR_VRC_CTA_INIT_COUNT
	.align		4
        /*0094*/ 	.byte	0x02, 0x4a
	.zero		1
	.zero		1


	//----- nvinfo : EIATTR_EXIT_INSTR_OFFSETS
	.align		4
        /*0098*/ 	.byte	0x04, 0x1c
        /*009a*/ 	.short	(.L_39 - .L_38)


	//   ....[0]....
.L_38:
        /*009c*/ 	.word	0x00000070


	//   ....[1]....
        /*00a0*/ 	.word	0x00001750


	//----- nvinfo : EIATTR_CRS_STACK_SIZE
	.align		4
.L_39:
        /*00a4*/ 	.byte	0x04, 0x1e
        /*00a6*/ 	.short	(.L_41 - .L_40)
.L_40:
        /*00a8*/ 	.word	0x00000000


	//----- nvinfo : EIATTR_CBANK_PARAM_SIZE
	.align		4
.L_41:
        /*00ac*/ 	.byte	0x03, 0x19
        /*00ae*/ 	.short	0x0030


	//----- nvinfo : EIATTR_PARAM_CBANK
	.align		4
        /*00b0*/ 	.byte	0x04, 0x0a
        /*00b2*/ 	.short	(.L_43 - .L_42)
	.align		4
.L_42:
        /*00b4*/ 	.word	index@(.nv.constant0._Z21update_weights_kernelPfS_PKfS1_fiii)
        /*00b8*/ 	.short	0x0380
        /*00ba*/ 	.short	0x0030


	//----- nvinfo : EIATTR_SW_WAR
	.align		4
.L_43:
        /*00bc*/ 	.byte	0x04, 0x36
        /*00be*/ 	.short	(.L_45 - .L_44)
.L_44:
        /*00c0*/ 	.word	0x00000008
.L_45:


//--------------------- .nv.info._Z15backward_kernelPKfS0_PfS1_S1_S0_iii --------------------------
	.section	.nv.info._Z15backward_kernelPKfS0_PfS1_S1_S0_iii,"",@"SHT_CUDA_INFO"
	.sectionflags	@""
	.align	4


	//----- nvinfo : EIATTR_CUDA_API_VERSION
	.align		4
        /*0000*/ 	.byte	0x04, 0x37
        /*0002*/ 	.short	(.L_47 - .L_46)
.L_46:
        /*0004*/ 	.word	0x00000082


	//----- nvinfo : EIATTR_KPARAM_INFO
	.align		4
.L_47:
        /*0008*/ 	.byte	0x04, 0x17
        /*000a*/ 	.short	(.L_49 - .L_48)
.L_48:
        /*000c*/ 	.word	0x00000000
        /*0010*/ 	.short	0x0008
        /*0012*/ 	.short	0x0038
        /*0014*/ 	.byte	0x00, 0xf0, 0x11, 0x00


	//----- nvinfo : EIATTR_KPARAM_INFO
	.align		4
.L_49:
        /*0018*/ 	.byte	0x04, 0x17
        /*001a*/ 	.short	(.L_51 - .L_50)
.L_50:
        /*001c*/ 	.word	0x00000000
        /*0020*/ 	.short	0x0007
        /*0022*/ 	.short	0x0034
        /*0024*/ 	.byte	0x00, 0xf0, 0x11, 0x00


	//----- nvinfo : EIATTR_KPARAM_INFO
	.align		4
.L_51:
        /*0028*/ 	.byte	0x04, 0x17
        /*002a*/ 	.short	(.L_53 - .L_52)
.L_52:
        /*002c*/ 	.word	0x00000000
        /*0030*/ 	.short	0x0006
        /*0032*/ 	.short	0x0030
        /*0034*/ 	.byte	0x00, 0xf0, 0x11, 0x00


	//----- nvinfo : EIATTR_KPARAM_INFO
	.align		4
.L_53:
        /*0038*/ 	.byte	0x04, 0x17
        /*003a*/ 	.short	(.L_55 - .L_54)
.L_54:
        /*003c*/ 	.word	0x00000000
        /*0040*/ 	.short	0x0005
        /*0042*/ 	.short	0x0028
        /*0044*/ 	.byte	0x00, 0xf5, 0x21, 0x00


	//----- nvinfo : EIATTR_KPARAM_INFO
	.align		4
.L_55:
        /*0048*/ 	.byte	0x04, 0x17
        /*004a*/ 	.short	(.L_57 - .L_56)
.L_56:
        /*004c*/ 	.word	0x00000000
        /*0050*/ 	.short	0x0004
        /*0052*/ 	.short	0x0020
        /*0054*/ 	.byte	0x00, 0xf5, 0x21, 0x00


	//----- nvinfo : EIATTR_KPARAM_INFO
	.align		4
.L_57:
        /*0058*/ 	.byte	0x04, 0x17
        /*005a*/ 	.short	(.L_59 - .L_58)
.L_58:
        /*005c*/ 	.word	0x00000000
        /*0060*/ 	.short	0x0003
        /*0062*/ 	.short	0x0018
        /*0064*/ 	.byte	0x00, 0xf5, 0x21, 0x00


	//----- nvinfo : EIATTR_KPARAM_INFO
	.align		4
.L_59:
        /*0068*/ 	.byte	0x04, 0x17
        /*006a*/ 	.short	(.L_61 - .L_60)
.L_60:
        /*006c*/ 	.word	0x00000000
        /*0070*/ 	.short	0x0002
        /*0072*/ 	.short	0x0010
        /*0074*/ 	.byte	0x00, 0xf5, 0x21, 0x00


	//----- nvinfo : EIATTR_KPARAM_INFO
	.align		4
.L_61:
        /*0078*/ 	.byte	0x04, 0x17
        /*007a*/ 	.short	(.L_63 - .L_62)
.L_62:
        /*007c*/ 	.word	0x00000000
        /*0080*/ 	.short	0x0001
        /*0082*/ 	.short	0x0008
        /*0084*/ 	.byte	0x00, 0xf5, 0x21, 0x00


	//----- nvinfo : EIATTR_KPARAM_INFO
	.align		4
.L_63:
        /*0088*/ 	.byte	0x04, 0x17
        /*008a*/ 	.short	(.L_65 - .L_64)
.L_64:
        /*008c*/ 	.word	0x00000000
        /*0090*/ 	.short	0x0000
        /*0092*/ 	.short	0x0000
        /*0094*/ 	.byte	0x00, 0xf5, 0x21, 0x00


	//----- nvinfo : EIATTR_SPARSE_MMA_MASK
	.align		4
.L_65:
        /*0098*/ 	.byte	0x03, 0x50
        /*009a*/ 	.short	0x0000


	//----- nvinfo : EIATTR_MAXREG_COUNT
	.align		4
        /*009c*/ 	.byte	0x03, 0x1b
        /*009e*/ 	.short	0x00ff


	//----- nvinfo : EIATTR_NUM_BARRIERS
	.align		4
        /*00a0*/ 	.byte	0x02, 0x4c
        /*00a2*/ 	.byte	0x01
	.zero		1


	//----- nvinfo : EIATTR_MERCURY_ISA_VERSION
	.align		4
        /*00a4*/ 	.byte	0x03, 0x5f
        /*00a6*/ 	.short	0x0101


	//----- nvinfo : EIATTR_VRC_CTA_INIT_COUNT
	.align		4
        /*00a8*/ 	.byte	0x02, 0x4a
	.zero		1
	.zero		1


	//----- nvinfo : EIATTR_EXIT_INSTR_OFFSETS
	.align		4
        /*00ac*/ 	.byte	0x04, 0x1c
        /*00ae*/ 	.short	(.L_67 - .L_66)


	//   ....[0]....
.L_66:
        /*00b0*/ 	.word	0x00000180


	//   ....[1]....
        /*00b4*/ 	.word	0x000011c0


	//----- nvinfo : EIATTR_CRS_STACK_SIZE
	.align		4
.L_67:
        /*00b8*/ 	.byte	0x04, 0x1e
        /*00ba*/ 	.short	(.L_69 - .L_68)
.L_68:
        /*00bc*/ 	.word	0x00000000


	//----- nvinfo : EIATTR_CBANK_PARAM_SIZE
	.align		4
.L_69:
        /*00c0*/ 	.byte	0x03, 0x19
        /*00c2*/ 	.short	0x003c


	//----- nvinfo : EIATTR_PARAM_CBANK
	.align		4
        /*00c4*/ 	.byte	0x04, 0x0a
        /*00c6*/ 	.short	(.L_71 - .L_70)
	.align		4
.L_70:
        /*00c8*/ 	.word	index@(.nv.constant0._Z15backward_kernelPKfS0_PfS1_S1_S0_iii)
        /*00cc*/ 	.short	0x0380
        /*00ce*/ 	.short	0x003c


	//----- nvinfo : EIATTR_SW_WAR
	.align		4
.L_71:
        /*00d0*/ 	.byte	0x04, 0x36
        /*00d2*/ 	.short	(.L_73 - .L_72)
.L_72:
        /*00d4*/ 	.word	0x00000008
.L_73:


//--------------------- .nv.info._Z15forward_kernel1PKfPfS0_S0_iii --------------------------
	.section	.nv.info._Z15forward_kernel1PKfPfS0_S0_iii,"",@"SHT_CUDA_INFO"
	.sectionflags	@""
	.align	4


	//----- nvinfo : EIATTR_CUDA_API_VERSION
	.align		4
        /*0000*/ 	.byte	0x04, 0x37
        /*0002*/ 	.short	(.L_75 - .L_74)
.L_74:
        /*0004*/ 	.word	0x00000082


	//----- nvinfo : EIATTR_KPARAM_INFO
	.align		4
.L_75:
        /*0008*/ 	.byte	0x04, 0x17
        /*000a*/ 	.short	(.L_77 - .L_76)
.L_76:
        /*000c*/ 	.word	0x00000000
        /*0010*/ 	.short	0x0006
        /*0012*/ 	.short	0x0028
        /*0014*/ 	.byte	0x00, 0xf0, 0x11, 0x00


	//----- nvinfo : EIATTR_KPARAM_INFO
	.align		4
.L_77:
        /*0018*/ 	.byte	0x04, 0x17
        /*001a*/ 	.short	(.L_79 - .L_78)
.L_78:
        /*001c*/ 	.word	0x00000000
        /*0020*/ 	.short	0x0005
        /*0022*/ 	.short	0x0024
        /*0024*/ 	.byte	0x00, 0xf0, 0x11, 0x00


	//----- nvinfo : EIATTR_KPARAM_INFO
	.align		4
.L_79:
        /*0028*/ 	.byte	0x04, 0x17
        /*002a*/ 	.short	(.L_81 - .L_80)
.L_80:
        /*002c*/ 	.word	0x00000000
        /*0030*/ 	.short	0x0004
        /*0032*/ 	.short	0x0020
        /*0034*/ 	.byte	0x00, 0xf0, 0x11, 0x00


	//----- nvinfo : EIATTR_KPARAM_INFO
	.align		4
.L_81:
        /*0038*/ 	.byte	0x04, 0x17
        /*003a*/ 	.short	(.L_83 - .L_82)
.L_82:
        /*003c*/ 	.word	0x00000000
        /*0040*/ 	.short	0x0003
        /*0042*/ 	.short	0x0018
        /*0044*/ 	.byte	0x00, 0xf5, 0x21, 0x00


	//----- nvinfo : EIATTR_KPARAM_INFO
	.align		4
.L_83:
        /*0048*/ 	.byte	0x04, 0x17
        /*004a*/ 	.short	(.L_85 - .L_84)
.L_84:
        /*004c*/ 	.word	0x00000000
        /*0050*/ 	.short	0x0002
        /*0052*/ 	.short	0x0010
        /*0054*/ 	.byte	0x00, 0xf5, 0x21, 0x00


	//----- nvinfo : EIATTR_KPARAM_INFO
	.align		4
.L_85:
        /*0058*/ 	.byte	0x04, 0x17
        /*005a*/ 	.short	(.L_87 - .L_86)
.L_86:
        /*005c*/ 	.word	0x00000000
        /*0060*/ 	.short	0x0001
        /*0062*/ 	.short	0x0008
        /*0064*/ 	.byte	0x00, 0xf5, 0x21, 0x00


	//----- nvinfo : EIATTR_KPARAM_INFO
	.align		4
.L_87:
        /*0068*/ 	.byte	0x04, 0x17
        /*006a*/ 	.short	(.L_89 - .L_88)
.L_88:
        /*006c*/ 	.word	0x00000000
        /*0070*/ 	.short	0x0000
        /*0072*/ 	.short	0x0000
        /*0074*/ 	.byte	0x00, 0xf5, 0x21, 0x00


	//----- nvinfo : EIATTR_SPARSE_MMA_MASK
	.align		4
.L_89:
        /*0078*/ 	.byte	0x03, 0x50
        /*007a*/ 	.short	0x0000


	//----- nvinfo : EIATTR_MAXREG_COUNT
	.align		4
        /*007c*/ 	.byte	0x03, 0x1b
        /*007e*/ 	.short	0x00ff


	//----- nvinfo : EIATTR_NUM_BARRIERS
	.align		4
        /*0080*/ 	.byte	0x02, 0x4c
        /*0082*/ 	.byte	0x01
	.zero		1


	//----- nvinfo : EIATTR_MERCURY_ISA_VERSION
	.align		4
        /*0084*/ 	.byte	0x03, 0x5f
        /*0086*/ 	.short	0x0101


	//----- nvinfo : EIATTR_VRC_CTA_INIT_COUNT
	.align		4
        /*0088*/ 	.byte	0x02, 0x4a
	.zero		1
	.zero		1


	//----- nvinfo : EIATTR_EXIT_INSTR_OFFSETS
	.align		4
        /*008c*/ 	.byte	0x04, 0x1c
        /*008e*/ 	.short	(.L_91 - .L_90)


	//   ....[0]....
.L_90:
        /*0090*/ 	.word	0x00000140


	//   ....[1]....
        /*0094*/ 	.word	0x00000a90


	//----- nvinfo : EIATTR_CBANK_PARAM_SIZE
	.align		4
.L_91:
        /*0098*/ 	.byte	0x03, 0x19
        /*009a*/ 	.short	0x002c


	//----- nvinfo : EIATTR_PARAM_CBANK
	.align		4
        /*009c*/ 	.byte	0x04, 0x0a
        /*009e*/ 	.short	(.L_93 - .L_92)
	.align		4
.L_92:
        /*00a0*/ 	.word	index@(.nv.constant0._Z15forward_kernel1PKfPfS0_S0_iii)
        /*00a4*/ 	.short	0x0380
        /*00a6*/ 	.short	0x002c


	//----- nvinfo : EIATTR_SW_WAR
	.align		4
.L_93:
        /*00a8*/ 	.byte	0x04, 0x36
        /*00aa*/ 	.short	(.L_95 - .L_94)
.L_94:
        /*00ac*/ 	.word	0x00000008
.L_95:


//--------------------- .nv.callgraph             --------------------------
	.section	.nv.callgraph,"",@"SHT_CUDA_CALLGRAPH"
	.align	4
	.sectionentsize	8
	.align		4
        /*0000*/ 	.word	0x00000000
	.align		4
        /*0004*/ 	.word	0xffffffff
	.align		4
        /*0008*/ 	.word	0x00000000
	.align		4
        /*000c*/ 	.word	0xfffffffe
	.align		4
        /*0010*/ 	.word	0x00000000
	.align		4
        /*0014*/ 	.word	0xfffffffd
	.align		4
        /*0018*/ 	.word	0x00000000
	.align		4
        /*001c*/ 	.word	0xfffffffc


//--------------------- .text._Z21update_weights_kernelPfS_PKfS1_fiii --------------------------
	.section	.text._Z21update_weights_kernelPfS_PKfS1_fiii,"ax",@progbits
	.align	128
        .global         _Z21update_weights_kernelPfS_PKfS1_fiii
        .type           _Z21update_weights_kernelPfS_PKfS1_fiii,@function
        .size           _Z21update_weights_kernelPfS_PKfS1_fiii,(.L_x_91 - _Z21update_weights_kernelPfS_PKfS1_fiii)
        .other          _Z21update_weights_kernelPfS_PKfS1_fiii,@"STO_CUDA_ENTRY STV_DEFAULT"
_Z21update_weights_kernelPfS_PKfS1_fiii:
.text._Z21update_weights_kernelPfS_PKfS1_fiii:
[----:B------:R-:W-:Y:S01]  /*0000*/  LDC R1, c[0x0][0x37c] ;  /* 0x0000df00ff017b82 */ /* 0x000fe20000000800 */
[----:B------:R-:W0:Y:S07]  /*0010*/  S2R R2, SR_TID.X ;  /* 0x0000000000027919 */ /* 0x000e2e0000002100 */
[----:B------:R-:W0:Y:S01]  /*0020*/  S2UR UR4, SR_CTAID.X ;  /* 0x00000000000479c3 */ /* 0x000e220000002500 */
[----:B------:R-:W1:Y:S07]  /*0030*/  LDCU UR5, c[0x0][0x3a8] ;  /* 0x00007500ff0577ac */ /* 0x000e6e0008000800 */
[----:B------:R-:W0:Y:S02]  /*0040*/  LDC R3, c[0x0][0x360] ;  /* 0x0000d800ff037b82 */ /* 0x000e240000000800 */
[----:B0-----:R-:W-:-:S05]  /*0050*/  IMAD R2, R3, UR4, R2 ;  /* 0x0000000403027c24 */ /* 0x001fca000f8e0202 */
[----:B-1----:R-:W-:-:S13]  /*0060*/  ISETP.GE.AND P0, PT, R2, UR5, PT ;  /* 0x0000000502007c0c */ /* 0x002fda000bf06270 */
[----:B------:R-:W-:Y:S05]  /*0070*/  @P0 EXIT ;  /* 0x000000000000094d */ /* 0x000fea0003800000 */
[----:B------:R-:W0:Y:S01]  /*0080*/  LDCU UR6, c[0x0][0x3a4] ;  /* 0x00007480ff0677ac */ /* 0x000e220008000800 */
[----:B------:R-:W1:Y:S01]  /*0090*/  LDCU.64 UR14, c[0x0][0x358] ;  /* 0x00006b00ff0e77ac */ /* 0x000e620008000a00 */
[----:B0-----:R-:W-:-:S09]  /*00a0*/  UISETP.GE.AND UP0, UPT, UR6, 0x1, UPT ;  /* 0x000000010600788c */ /* 0x001fd2000bf06270 */
[----:B-1----:R-:W-:Y:S05]  /*00b0*/  BRA.U !UP0, `(.L_x_0) ;  /* 0x00000015083c7547 */ /* 0x002fea000b800000 */
[----:B------:R-:W0:Y:S01]  /*00c0*/  LDCU UR4, c[0x0][0x3ac] ;  /* 0x00007580ff0477ac */ /* 0x000e220008000800 */
[----:B------:R-:W-:Y:S01]  /*00d0*/  IMAD R8, R2, UR6, RZ ;  /* 0x0000000602087c24 */ /* 0x000fe2000f8e02ff */
[----:B------:R-:W-:Y:S02]  /*00e0*/  UISETP.GE.U32.AND UP0, UPT, UR6, 0x8, UPT ;  /* 0x000000080600788c */ /* 0x000fe4000bf06070 */
[----:B------:R-:W-:Y:S01]  /*00f0*/  ULOP3.LUT UR12, UR6, 0x7, URZ, 0xc0, !UPT ;  /* 0x00000007060c7892 */ /* 0x000fe2000f8ec0ff */
[----:B0-----:R-:W-:Y:S01]  /*0100*/  I2FP.F32.S32 R3, UR4 ;  /* 0x0000000400037c45 */ /* 0x001fe20008201400 */
[----:B------:R-:W-:-:S05]  /*0110*/  UMOV UR4, URZ ;  /* 0x000000ff00047c82 */ /* 0x000fca0008000000 */
[----:B------:R-:W-:Y:S05]  /*0120*/  BRA.U !UP0, `(.L_x_1) ;  /* 0x0000000908907547 */ /* 0x000fea000b800000 */
[----:B------:R-:W0:Y:S01]  /*0130*/  LDCU.64 UR8, c[0x0][0x390] ;  /* 0x00007200ff0877ac */ /* 0x000e220008000a00 */
[----:B------:R-:W-:Y:S01]  /*0140*/  MOV R12, R8 ;  /* 0x00000008000c7202 */ /* 0x000fe20000000f00 */
[----:B------:R-:W1:Y:S01]  /*0150*/  LDCU.64 UR10, c[0x0][0x380] ;  /* 0x00007000ff0a77ac */ /* 0x000e620008000a00 */
[----:B------:R-:W-:Y:S01]  /*0160*/  ULOP3.LUT UR4, UR6, 0x7ffffff8, URZ, 0xc0, !UPT ;  /* 0x7ffffff806047892 */ /* 0x000fe2000f8ec0ff */
[----:B------:R-:W2:Y:S01]  /*0170*/  LDCU UR13, c[0x0][0x3a0] ;  /* 0x00007400ff0d77ac */ /* 0x000ea20008000800 */
[----:B0-----:R-:W-:Y:S02]  /*0180*/  UIADD3 UR7, UP0, UPT, UR8, 0x10, URZ ;  /* 0x0000001008077890 */ /* 0x001fe4000ff1e0ff */
[----:B-1----:R-:W-:Y:S02]  /*0190*/  UIADD3 UR5, UP1, UPT, UR10, 0x10, URZ ;  /* 0x000000100a057890 */ /* 0x002fe4000ff3e0ff */
[----:B------:R-:W-:Y:S02]  /*01a0*/  UIADD3.X UR8, UPT, UPT, URZ, UR9, URZ, UP0, !UPT ;  /* 0x00000009ff087290 */ /* 0x000fe400087fe4ff */
[----:B------:R-:W-:-:S02]  /*01b0*/  UIADD3.X UR6, UPT, UPT, URZ, UR11, URZ, UP1, !UPT ;  /* 0x0000000bff067290 */ /* 0x000fc40008ffe4ff */
[----:B--2---:R-:W-:-:S12]  /*01c0*/  UIADD3 UR9, UPT, UPT, -UR4, URZ, URZ ;  /* 0x000000ff04097290 */ /* 0x004fd8000fffe1ff */
.L_x_18:
[----:B------:R-:W-:Y:S02]  /*01d0*/  MOV R6, UR7 ;  /* 0x0000000700067c02 */ /* 0x000fe40008000f00 */
[----:B0-----:R-:W-:-:S03]  /*01e0*/  MOV R7, UR8 ;  /* 0x0000000800077c02 */ /* 0x001fc60008000f00 */
[----:B------:R-:W-:-:S05]  /*01f0*/  IMAD.WIDE R6, R12, 0x4, R6 ;  /* 0x000000040c067825 */ /* 0x000fca00078e0206 */
[----:B------:R-:W2:Y:S01]  /*0200*/  LDG.E R0, desc[UR14][R6.64+-0x10] ;  /* 0xfffff00e06007981 */ /* 0x000ea2000c1e1900 */
[----:B------:R-:W0:Y:S01]  /*0210*/  MUFU.RCP R4, R3 ;  /* 0x0000000300047308 */ /* 0x000e220000001000 */
[----:B------:R-:W-:Y:S01]  /*0220*/  BSSY.RECONVERGENT B2, `(.L_x_2) ;  /* 0x000000f000027945 */ /* 0x000fe20003800200 */
[----:B0-----:R-:W-:-:S04]  /*0230*/  FFMA R5, -R3, R4, 1 ;  /* 0x3f80000003057423 */ /* 0x001fc80000000104 */
[----:B------:R-:W-:Y:S01]  /*0240*/  FFMA R9, R4, R5, R4 ;  /* 0x0000000504097223 */ /* 0x000fe20000000004 */
[----:B------:R-:W-:Y:S02]  /*0250*/  MOV R4, UR5 ;  /* 0x0000000500047c02 */ /* 0x000fe40008000f00 */
[----:B------:R-:W-:-:S03]  /*0260*/  MOV R5, UR6 ;  /* 0x0000000600057c02 */ /* 0x000fc60008000f00 */
[----:B------:R-:W-:-:S04]  /*0270*/  IMAD.WIDE R4, R12, 0x4, R4 ;  /* 0x000000040c047825 */ /* 0x000fc800078e0204 */
[----:B--2---:R-:W-:-:S04]  /*0280*/  FMUL R0, R0, UR13 ;  /* 0x0000000d00007c20 */ /* 0x004fc80008400000 */
[----:B------:R-:W0:Y:S01]  /*0290*/  FCHK P0, R0, R3 ;  /* 0x0000000300007302 */ /* 0x000e220000000000 */
[----:B------:R-:W-:-:S04]  /*02a0*/  FFMA R10, R0, R9, RZ ;  /* 0x00000009000a7223 */ /* 0x000fc800000000ff */
[----:B------:R-:W-:-:S04]  /*02b0*/  FFMA R11, -R3, R10, R0 ;  /* 0x0000000a030b7223 */ /* 0x000fc80000000100 */
[----:B------:R-:W-:Y:S01]  /*02c0*/  FFMA R9, R9, R11, R10 ;  /* 0x0000000b09097223 */ /* 0x000fe2000000000a */
[----:B0-----:R-:W-:Y:S06]  /*02d0*/  @!P0 BRA `(.L_x_3) ;  /* 0x00000000000c8947 */ /* 0x001fec0003800000 */
[----:B------:R-:W-:-:S07]  /*02e0*/  MOV R10, 0x300 ;  /* 0x00000300000a7802 */ /* 0x000fce0000000f00 */
[----:B------:R-:W-:Y:S05]  /*02f0*/  CALL.REL.NOINC `($__internal_0_$__cuda_sm3x_div_rn_noftz_f32_slowpath) ;  /* 0x0000001400187944 */ /* 0x000fea0003c00000 */
[----:B------:R-:W-:-:S07]  /*0300*/  MOV R9, R0 ;  /* 0x0000000000097202 */ /* 0x000fce0000000f00 */
.L_x_3:
[----:B------:R-:W-:Y:S05]  /*0310*/  BSYNC.RECONVERGENT B2 ;  /* 0x0000000000027941 */ /* 0x000fea0003800200 */
.L_x_2:
[----:B------:R-:W2:Y:S01]  /*0320*/  LDG.E R0, desc[UR14][R4.64+-0x10] ;  /* 0xfffff00e04007981 */ /* 0x000ea2000c1e1900 */
[----:B------:R-:W0:Y:S01]  /*0330*/  MUFU.RCP R10, R3 ;  /* 0x00000003000a7308 */ /* 0x000e220000001000 */
[----:B--2---:R-:W-:-:S05]  /*0340*/  FADD R9, R0, -R9 ;  /* 0x8000000900097221 */ /* 0x004fca0000000000 */
[----:B------:R1:W-:Y:S04]  /*0350*/  STG.E desc[UR14][R4.64+-0x10], R9 ;  /* 0xfffff00904007986 */ /* 0x0003e8000c10190e */
[----:B------:R-:W2:Y:S01]  /*0360*/  LDG.E R0, desc[UR14][R6.64+-0xc] ;  /* 0xfffff40e06007981 */ /* 0x000ea2000c1e1900 */
[----:B0-----:R-:W-:Y:S01]  /*0370*/  FFMA R11, -R3, R10, 1 ;  /* 0x3f800000030b7423 */ /* 0x001fe2000000010a */
[----:B------:R-:W-:Y:S01]  /*0380*/  BSSY.RECONVERGENT B2, `(.L_x_4) ;  /* 0x000000b000027945 */ /* 0x000fe20003800200 */
[----:B--2---:R-:W-:Y:S02]  /*0390*/  FMUL R14, R0, UR13 ;  /* 0x0000000d000e7c20 */ /* 0x004fe40008400000 */
[----:B------:R-:W-:Y:S02]  /*03a0*/  FFMA R0, R10, R11, R10 ;  /* 0x0000000b0a007223 */ /* 0x000fe4000000000a */
[----:B------:R-:W0:Y:S02]  /*03b0*/  FCHK P0, R14, R3 ;  /* 0x000000030e007302 */ /* 0x000e240000000000 */
[----:B------:R-:W-:-:S04]  /*03c0*/  FFMA R10, R0, R14, RZ ;  /* 0x0000000e000a7223 */ /* 0x000fc800000000ff */
[----:B------:R-:W-:-:S04]  /*03d0*/  FFMA R11, -R3, R10, R14 ;  /* 0x0000000a030b7223 */ /* 0x000fc8000000010e */
[----:B------:R-:W-:Y:S01]  /*03e0*/  FFMA R0, R0, R11, R10 ;  /* 0x0000000b00007223 */ /* 0x000fe2000000000a */
[----:B01----:R-:W-:Y:S06]  /*03f0*/  @!P0 BRA `(.L_x_5) ;  /* 0x00000000000c8947 */ /* 0x003fec0003800000 */
[----:B------:R-:W-:Y:S02]  /*0400*/  MOV R0, R14 ;  /* 0x0000000e00007202 */ /* 0x000fe40000000f00 */
[----:B------:R-:W-:-:S07]  /*0410*/  MOV R10, 0x430 ;  /* 0x00000430000a7802 */ /* 0x000fce0000000f00 */
[----:B------:R-:W-:Y:S05]  /*0420*/  CALL.REL.NOINC `($__internal_0_$__cuda_sm3x_div_rn_noftz_f32_slowpath) ;  /* 0x0000001000cc7944 */ /* 0x000fea0003c00000 */
.L_x_5:
[----:B------:R-:W-:Y:S05]  /*0430*/  BSYNC.RECONVERGENT B2 ;  /* 0x0000000000027941 */ /* 0x000fea0003800200 */
.L_x_4:
        /* <DEDUP_REMOVED lines=17> */
.L_x_7:
[----:B------:R-:W-:Y:S05]  /*0550*/  BSYNC.RECONVERGENT B2 ;  /* 0x0000000000027941 */ /* 0x000fea0003800200 */
.L_x_6:
        /* <DEDUP_REMOVED lines=17> */
.L_x_9:
[----:B------:R-:W-:Y:S05]  /*0670*/  BSYNC.RECONVERGENT B2 ;  /* 0x0000000000027941 */ /* 0x000fea0003800200 */
.L_x_8:
        /* <DEDUP_REMOVED lines=17> */
.L_x_11:
[----:B------:R-:W-:Y:S05]  /*0790*/  BSYNC.RECONVERGENT B2 ;  /* 0x0000000000027941 */ /* 0x000fea0003800200 */
.L_x_10:
        /* <DEDUP_REMOVED lines=17> */
.L_x_13:
[----:B------:R-:W-:Y:S05]  /*08b0*/  BSYNC.RECONVERGENT B2 ;  /* 0x0000000000027941 */ /* 0x000fea0003800200 */
.L_x_12:
        /* <DEDUP_REMOVED lines=17> */
.L_x_15:
[----:B------:R-:W-:Y:S05]  /*09d0*/  BSYNC.RECONVERGENT B2 ;  /* 0x0000000000027941 */ /* 0x000fea0003800200 */
.L_x_14:
[----:B------:R-:W2:Y:S02]  /*09e0*/  LDG.E R9, desc[UR14][R4.64+0x8] ;  /* 0x0000080e04097981 */ /* 0x000ea4000c1e1900 */
[----:B--2---:R-:W-:-:S05]  /*09f0*/  FADD R9, R9, -R0 ;  /* 0x8000000009097221 */ /* 0x004fca0000000000 */
[----:B------:R0:W-:Y:S04]  /*0a00*/  STG.E desc[UR14][R4.64+0x8], R9 ;  /* 0x0000080904007986 */ /* 0x0001e8000c10190e */
[----:B------:R-:W2:Y:S01]  /*0a10*/  LDG.E R6, desc[UR14][R6.64+0xc] ;  /* 0x00000c0e06067981 */ /* 0x000ea2000c1e1900 */
[----:B------:R-:W1:Y:S01]  /*0a20*/  MUFU.RCP R0, R3 ;  /* 0x0000000300007308 */ /* 0x000e620000001000 */
[----:B------:R-:W-:Y:S01]  /*0a30*/  BSSY.RECONVERGENT B2, `(.L_x_16) ;  /* 0x000000c000027945 */ /* 0x000fe20003800200 */
[----:B-1----:R-:W-:-:S04]  /*0a40*/  FFMA R11, -R3, R0, 1 ;  /* 0x3f800000030b7423 */ /* 0x002fc80000000100 */
[----:B------:R-:W-:Y:S01]  /*0a50*/  FFMA R0, R0, R11, R0 ;  /* 0x0000000b00007223 */ /* 0x000fe20000000000 */
[----:B--2---:R-:W-:-:S04]  /*0a60*/  FMUL R14, R6, UR13 ;  /* 0x0000000d060e7c20 */ /* 0x004fc80008400000 */
[----:B------:R-:W1:Y:S01]  /*0a70*/  FCHK P0, R14, R3 ;  /* 0x000000030e007302 */ /* 0x000e620000000000 */
[----:B------:R-:W-:-:S04]  /*0a80*/  FFMA R10, R0, R14, RZ ;  /* 0x0000000e000a7223 */ /* 0x000fc800000000ff */
[----:B------:R-:W-:-:S04]  /*0a90*/  FFMA R11, -R3, R10, R14 ;  /* 0x0000000a030b7223 */ /* 0x000fc8000000010e */
[----:B------:R-:W-:Y:S01]  /*0aa0*/  FFMA R0, R0, R11, R10 ;  /* 0x0000000b00007223 */ /* 0x000fe2000000000a */
[----:B01----:R-:W-:Y:S06]  /*0ab0*/  @!P0 BRA `(.L_x_17) ;  /* 0x00000000000c8947 */ /* 0x003fec0003800000 */
[----:B------:R-:W-:Y:S02]  /*0ac0*/  MOV R0, R14 ;  /* 0x0000000e00007202 */ /* 0x000fe40000000f00 */
[----:B------:R-:W-:-:S07]  /*0ad0*/  MOV R10, 0xaf0 ;  /* 0x00000af0000a7802 */ /* 0x000fce0000000f00 */
[----:B------:R-:W-:Y:S05]  /*0ae0*/  CALL.REL.NOINC `($__internal_0_$__cuda_sm3x_div_rn_noftz_f32_slowpath) ;  /* 0x0000000c001c7944 */ /* 0x000fea0003c00000 */
.L_x_17:
[----:B------:R-:W-:Y:S05]  /*0af0*/  BSYNC.RECONVERGENT B2 ;  /* 0x0000000000027941 */ /* 0x000fea0003800200 */
.L_x_16:
[----:B------:R-:W2:Y:S01]  /*0b00*/  LDG.E R7, desc[UR14][R4.64+0xc] ;  /* 0x00000c0e04077981 */ /* 0x000ea2000c1e1900 */
[----:B------:R-:W-:Y:S01]  /*0b10*/  UIADD3 UR9, UPT, UPT, UR9, 0x8, URZ ;  /* 0x0000000809097890 */ /* 0x000fe2000fffe0ff */
[----:B------:R-:W-:-:S03]  /*0b20*/  IADD3 R12, PT, PT, R12, 0x8, RZ ;  /* 0x000000080c0c7810 */ /* 0x000fc60007ffe0ff */
[----:B------:R-:W-:Y:S01]  /*0b30*/  UISETP.NE.AND UP0, UPT, UR9, URZ, UPT ;  /* 0x000000ff0900728c */ /* 0x000fe2000bf05270 */
[----:B--2---:R-:W-:-:S05]  /*0b40*/  FADD R7, R7, -R0 ;  /* 0x8000000007077221 */ /* 0x004fca0000000000 */
[----:B------:R0:W-:Y:S03]  /*0b50*/  STG.E desc[UR14][R4.64+0xc], R7 ;  /* 0x00000c0704007986 */ /* 0x0001e6000c10190e */
[----:B------:R-:W-:Y:S05]  /*0b60*/  BRA.U UP0, `(.L_x_18) ;  /* 0xfffffff500987547 */ /* 0x000fea000b83ffff */
.L_x_1:
[----:B------:R-:W-:-:S09]  /*0b70*/  UISETP.NE.AND UP0, UPT, UR12, URZ, UPT ;  /* 0x000000ff0c00728c */ /* 0x000fd2000bf05270 */
[----:B------:R-:W-:Y:S05]  /*0b80*/  BRA.U !UP0, `(.L_x_0) ;  /* 0x0000000908887547 */ /* 0x000fea000b800000 */
[----:B------:R-:W1:Y:S01]  /*0b90*/  LDCU UR5, c[0x0][0x3a4] ;  /* 0x00007480ff0577ac */ /* 0x000e620008000800 */
[----:B------:R-:W-:Y:S02]  /*0ba0*/  UISETP.GE.U32.AND UP0, UPT, UR12, 0x4, UPT ;  /* 0x000000040c00788c */ /* 0x000fe4000bf06070 */
[----:B-1----:R-:W-:-:S07]  /*0bb0*/  ULOP3.LUT UR5, UR5, 0x3, URZ, 0xc0, !UPT ;  /* 0x0000000305057892 */ /* 0x002fce000f8ec0ff */
[----:B------:R-:W-:Y:S05]  /*0bc0*/  BRA.U !UP0, `(.L_x_19) ;  /* 0x0000000508487547 */ /* 0x000fea000b800000 */
[----:B0-----:R-:W0:Y:S01]  /*0bd0*/  LDC.64 R4, c[0x0][0x390] ;  /* 0x0000e400ff047b82 */ /* 0x001e220000000a00 */
[----:B------:R-:W-:Y:S01]  /*0be0*/  IADD3 R6, PT, PT, R8, UR4, RZ ;  /* 0x0000000408067c10 */ /* 0x000fe2000fffe0ff */
[----:B------:R-:W1:Y:S04]  /*0bf0*/  LDCU UR6, c[0x0][0x3a0] ;  /* 0x00007400ff0677ac */ /* 0x000e680008000800 */
[----:B0-----:R-:W-:-:S05]  /*0c00*/  IMAD.WIDE R4, R6, 0x4, R4 ;  /* 0x0000000406047825 */ /* 0x001fca00078e0204 */
[----:B------:R-:W1:Y:S01]  /*0c10*/  LDG.E R0, desc[UR14][R4.64] ;  /* 0x0000000e04007981 */ /* 0x000e62000c1e1900 */
[----:B------:R-:W0:Y:S01]  /*0c20*/  MUFU.RCP R10, R3 ;  /* 0x00000003000a7308 */ /* 0x000e220000001000 */
[----:B------:R-:W-:Y:S01]  /*0c30*/  BSSY.RECONVERGENT B2, `(.L_x_20) ;  /* 0x000000c000027945 */ /* 0x000fe20003800200 */
[----:B0-----:R-:W-:Y:S01]  /*0c40*/  FFMA R7, -R3, R10, 1 ;  /* 0x3f80000003077423 */ /* 0x001fe2000000010a */
[----:B-1----:R-:W-:-:S03]  /*0c50*/  FMUL R12, R0, UR6 ;  /* 0x00000006000c7c20 */ /* 0x002fc60008400000 */
[----:B------:R-:W-:Y:S02]  /*0c60*/  FFMA R0, R10, R7, R10 ;  /* 0x000000070a007223 */ /* 0x000fe4000000000a */
[----:B------:R-:W0:Y:S02]  /*0c70*/  FCHK P0, R12, R3 ;  /* 0x000000030c007302 */ /* 0x000e240000000000 */
[----:B------:R-:W-:-:S04]  /*0c80*/  FFMA R7, R0, R12, RZ ;  /* 0x0000000c00077223 */ /* 0x000fc800000000ff */
[----:B------:R-:W-:-:S04]  /*0c90*/  FFMA R10, -R3, R7, R12 ;  /* 0x00000007030a7223 */ /* 0x000fc8000000010c */
[----:B------:R-:W-:Y:S01]  /*0ca0*/  FFMA R0, R0, R10, R7 ;  /* 0x0000000a00007223 */ /* 0x000fe20000000007 */
[----:B0-----:R-:W-:Y:S06]  /*0cb0*/  @!P0 BRA `(.L_x_21) ;  /* 0x00000000000c8947 */ /* 0x001fec0003800000 */
[----:B------:R-:W-:Y:S02]  /*0cc0*/  MOV R0, R12 ;  /* 0x0000000c00007202 */ /* 0x000fe40000000f00 */
[----:B------:R-:W-:-:S07]  /*0cd0*/  MOV R10, 0xcf0 ;  /* 0x00000cf0000a7802 */ /* 0x000fce0000000f00 */
[----:B------:R-:W-:Y:S05]  /*0ce0*/  CALL.REL.NOINC `($__internal_0_$__cuda_sm3x_div_rn_noftz_f32_slowpath) ;  /* 0x00000008009c7944 */ /* 0x000fea0003c00000 */
.L_x_21:
[----:B------:R-:W-:Y:S05]  /*0cf0*/  BSYNC.RECONVERGENT B2 ;  /* 0x0000000000027941 */ /* 0x000fea0003800200 */
.L_x_20:
[----:B------:R-:W0:Y:S01]  /*0d00*/  LDC.64 R10, c[0x0][0x380] ;  /* 0x0000e000ff0a7b82 */ /* 0x000e220000000a00 */
[----:B------:R-:W1:Y:S01]  /*0d10*/  LDCU UR6, c[0x0][0x3a0] ;  /* 0x00007400ff0677ac */ /* 0x000e620008000800 */
[----:B0-----:R-:W-:-:S05]  /*0d20*/  IMAD.WIDE R6, R6, 0x4, R10 ;  /* 0x0000000406067825 */ /* 0x001fca00078e020a */
[----:B------:R-:W2:Y:S01]  /*0d30*/  LDG.E R9, desc[UR14][R6.64] ;  /* 0x0000000e06097981 */ /* 0x000ea2000c1e1900 */
[----:B------:R-:W0:Y:S01]  /*0d40*/  MUFU.RCP R10, R3 ;  /* 0x00000003000a7308 */ /* 0x000e220000001000 */
[----:B--2---:R-:W-:-:S05]  /*0d50*/  FADD R9, R9, -R0 ;  /* 0x8000000009097221 */ /* 0x004fca0000000000 */
[----:B------:R2:W-:Y:S04]  /*0d60*/  STG.E desc[UR14][R6.64], R9 ;  /* 0x0000000906007986 */ /* 0x0005e8000c10190e */
[----:B------:R-:W1:Y:S01]  /*0d70*/  LDG.E R0, desc[UR14][R4.64+0x4] ;  /* 0x0000040e04007981 */ /* 0x000e62000c1e1900 */
[----:B0-----:R-:W-:Y:S01]  /*0d80*/  FFMA R11, -R3, R10, 1 ;  /* 0x3f800000030b7423 */ /* 0x001fe2000000010a */
[----:B------:R-:W-:Y:S01]  /*0d90*/  BSSY.RECONVERGENT B2, `(.L_x_22) ;  /* 0x000000b000027945 */ /* 0x000fe20003800200 */
[----:B-1----:R-:W-:Y:S02]  /*0da0*/  FMUL R12, R0, UR6 ;  /* 0x00000006000c7c20 */ /* 0x002fe40008400000 */
[----:B------:R-:W-:Y:S02]  /*0db0*/  FFMA R0, R10, R11, R10 ;  /* 0x0000000b0a007223 */ /* 0x000fe4000000000a */
[----:B------:R-:W0:Y:S02]  /*0dc0*/  FCHK P0, R12, R3 ;  /* 0x000000030c007302 */ /* 0x000e240000000000 */
[----:B------:R-:W-:-:S04]  /*0dd0*/  FFMA R10, R0, R12, RZ ;  /* 0x0000000c000a7223 */ /* 0x000fc800000000ff */
[----:B------:R-:W-:-:S04]  /*0de0*/  FFMA R11, -R3, R10, R12 ;  /* 0x0000000a030b7223 */ /* 0x000fc8000000010c */
[----:B------:R-:W-:Y:S01]  /*0df0*/  FFMA R0, R0, R11, R10 ;  /* 0x0000000b00007223 */ /* 0x000fe2000000000a */
[----:B0-2---:R-:W-:Y:S06]  /*0e00*/  @!P0 BRA `(.L_x_23) ;  /* 0x00000000000c8947 */ /* 0x005fec0003800000 */
[----:B------:R-:W-:Y:S02]  /*0e10*/  MOV R0, R12 ;  /* 0x0000000c00007202 */ /* 0x000fe40000000f00 */
[----:B------:R-:W-:-:S07]  /*0e20*/  MOV R10, 0xe40 ;  /* 0x00000e40000a7802 */ /* 0x000fce0000000f00 */
[----:B------:R-:W-:Y:S05]  /*0e30*/  CALL.REL.NOINC `($__internal_0_$__cuda_sm3x_div_rn_noftz_f32_slowpath) ;  /* 0x0000000800487944 */ /* 0x000fea0003c00000 */
.L_x_23:
[----:B------:R-:W-:Y:S05]  /*0e40*/  BSYNC.RECONVERGENT B2 ;  /* 0x0000000000027941 */ /* 0x000fea0003800200 */
.L_x_22:
[----:B------:R-:W2:Y:S01]  /*0e50*/  LDG.E R9, desc[UR14][R6.64+0x4] ;  /* 0x0000040e06097981 */ /* 0x000ea2000c1e1900 */
[----:B------:R-:W0:Y:S01]  /*0e60*/  LDCU UR6, c[0x0][0x3a0] ;  /* 0x00007400ff0677ac */ /* 0x000e220008000800 */
[----:B------:R-:W1:Y:S01]  /*0e70*/  MUFU.RCP R10, R3 ;  /* 0x00000003000a7308 */ /* 0x000e620000001000 */
[----:B--2---:R-:W-:-:S05]  /*0e80*/  FADD R9, R9, -R0 ;  /* 0x8000000009097221 */ /* 0x004fca0000000000 */
[----:B------:R2:W-:Y:S04]  /*0e90*/  STG.E desc[UR14][R6.64+0x4], R9 ;  /* 0x0000040906007986 */ /* 0x0005e8000c10190e */
[----:B------:R-:W0:Y:S01]  /*0ea0*/  LDG.E R0, desc[UR14][R4.64+0x8] ;  /* 0x0000080e04007981 */ /* 0x000e22000c1e1900 */
[----:B-1----:R-:W-:Y:S01]  /*0eb0*/  FFMA R11, -R3, R10, 1 ;  /* 0x3f800000030b7423 */ /* 0x002fe2000000010a */
[----:B------:R-:W-:Y:S01]  /*0ec0*/  BSSY.RECONVERGENT B2, `(.L_x_24) ;  /* 0x000000b000027945 */ /* 0x000fe20003800200 */
[----:B0-----:R-:W-:Y:S02]  /*0ed0*/  FMUL R12, R0, UR6 ;  /* 0x00000006000c7c20 */ /* 0x001fe40008400000 */
        /* <DEDUP_REMOVED lines=9> */
.L_x_25:
[----:B------:R-:W-:Y:S05]  /*0f70*/  BSYNC.RECONVERGENT B2 ;  /* 0x0000000000027941 */ /* 0x000fea0003800200 */
.L_x_24:
[----:B------:R-:W2:Y:S01]  /*0f80*/  LDG.E R9, desc[UR14][R6.64+0x8] ;  /* 0x0000080e06097981 */ /* 0x000ea2000c1e1900 */
[----:B------:R-:W0:Y:S01]  /*0f90*/  LDCU UR6, c[0x0][0x3a0] ;  /* 0x00007400ff0677ac */ /* 0x000e220008000800 */
[----:B--2---:R-:W-:-:S05]  /*0fa0*/  FADD R9, R9, -R0 ;  /* 0x8000000009097221 */ /* 0x004fca0000000000 */
[----:B------:R1:W-:Y:S04]  /*0fb0*/  STG.E desc[UR14][R6.64+0x8], R9 ;  /* 0x0000080906007986 */ /* 0x0003e8000c10190e */
[----:B------:R-:W0:Y:S01]  /*0fc0*/  LDG.E R4, desc[UR14][R4.64+0xc] ;  /* 0x00000c0e04047981 */ /* 0x000e22000c1e1900 */
[----:B------:R-:W2:Y:S01]  /*0fd0*/  MUFU.RCP R0, R3 ;  /* 0x0000000300007308 */ /* 0x000ea20000001000 */
[----:B------:R-:W-:Y:S01]  /*0fe0*/  BSSY.RECONVERGENT B2, `(.L_x_26) ;  /* 0x000000c000027945 */ /* 0x000fe20003800200 */
[----:B--2---:R-:W-:-:S04]  /*0ff0*/  FFMA R11, -R3, R0, 1 ;  /* 0x3f800000030b7423 */ /* 0x004fc80000000100 */
[----:B------:R-:W-:Y:S01]  /*1000*/  FFMA R0, R0, R11, R0 ;  /* 0x0000000b00007223 */ /* 0x000fe20000000000 */
[----:B0-----:R-:W-:-:S04]  /*1010*/  FMUL R12, R4, UR6 ;  /* 0x00000006040c7c20 */ /* 0x001fc80008400000 */
[----:B------:R-:W0:Y:S01]  /*1020*/  FCHK P0, R12, R3 ;  /* 0x000000030c007302 */ /* 0x000e220000000000 */
[----:B------:R-:W-:-:S04]  /*1030*/  FFMA R10, R0, R12, RZ ;  /* 0x0000000c000a7223 */ /* 0x000fc800000000ff */
[----:B------:R-:W-:-:S04]  /*1040*/  FFMA R11, -R3, R10, R12 ;  /* 0x0000000a030b7223 */ /* 0x000fc8000000010c */
[----:B------:R-:W-:Y:S01]  /*1050*/  FFMA R0, R0, R11, R10 ;  /* 0x0000000b00007223 */ /* 0x000fe2000000000a */
[----:B01----:R-:W-:Y:S06]  /*1060*/  @!P0 BRA `(.L_x_27) ;  /* 0x00000000000c8947 */ /* 0x003fec0003800000 */
[----:B------:R-:W-:Y:S02]  /*1070*/  MOV R0, R12 ;  /* 0x0000000c00007202 */ /* 0x000fe40000000f00 */
[----:B------:R-:W-:-:S07]  /*1080*/  MOV R10, 0x10a0 ;  /* 0x000010a0000a7802 */ /* 0x000fce0000000f00 */
[----:B------:R-:W-:Y:S05]  /*1090*/  CALL.REL.NOINC `($__internal_0_$__cuda_sm3x_div_rn_noftz_f32_slowpath) ;  /* 0x0000000400b07944 */ /* 0x000fea0003c00000 */
.L_x_27:
[----:B------:R-:W-:Y:S05]  /*10a0*/  BSYNC.RECONVERGENT B2 ;  /* 0x0000000000027941 */ /* 0x000fea0003800200 */
.L_x_26:
[----:B------:R-:W2:Y:S01]  /*10b0*/  LDG.E R5, desc[UR14][R6.64+0xc] ;  /* 0x00000c0e06057981 */ /* 0x000ea2000c1e1900 */
[----:B------:R-:W-:Y:S01]  /*10c0*/  UIADD3 UR4, UPT, UPT, UR4, 0x4, URZ ;  /* 0x0000000404047890 */ /* 0x000fe2000fffe0ff */
[----:B--2---:R-:W-:-:S05]  /*10d0*/  FADD R5, R5, -R0 ;  /* 0x8000000005057221 */ /* 0x004fca0000000000 */
[----:B------:R1:W-:Y:S06]  /*10e0*/  STG.E desc[UR14][R6.64+0xc], R5 ;  /* 0x00000c0506007986 */ /* 0x0003ec000c10190e */
.L_x_19:
[----:B------:R-:W-:-:S09]  /*10f0*/  UISETP.NE.AND UP0, UPT, UR5, URZ, UPT ;  /* 0x000000ff0500728c */ /* 0x000fd2000bf05270 */
[----:B------:R-:W-:Y:S05]  /*1100*/  BRA.U !UP0, `(.L_x_0) ;  /* 0x0000000508287547 */ /* 0x000fea000b800000 */
[----:B------:R-:W-:-:S09]  /*1110*/  UISETP.NE.AND UP0, UPT, UR5, 0x1, UPT ;  /* 0x000000010500788c */ /* 0x000fd2000bf05270 */
[----:B------:R-:W-:Y:S05]  /*1120*/  BRA.U !UP0, `(.L_x_28) ;  /* 0x0000000108b07547 */ /* 0x000fea000b800000 */
[----:B01----:R-:W0:Y:S01]  /*1130*/  LDC.64 R6, c[0x0][0x390] ;  /* 0x0000e400ff067b82 */ /* 0x003e220000000a00 */
        /* <DEDUP_REMOVED lines=17> */
.L_x_30:
[----:B------:R-:W-:Y:S05]  /*1250*/  BSYNC.RECONVERGENT B2 ;  /* 0x0000000000027941 */ /* 0x000fea0003800200 */
.L_x_29:
[----:B------:R-:W0:Y:S01]  /*1260*/  LDC.64 R10, c[0x0][0x380] ;  /* 0x0000e000ff0a7b82 */ /* 0x000e220000000a00 */
[----:B------:R-:W1:Y:S01]  /*1270*/  LDCU UR5, c[0x0][0x3a0] ;  /* 0x00007400ff0577ac */ /* 0x000e620008000800 */
[----:B0-----:R-:W-:-:S05]  /*1280*/  IMAD.WIDE R4, R4, 0x4, R10 ;  /* 0x0000000404047825 */ /* 0x001fca00078e020a */
[----:B------:R-:W2:Y:S02]  /*1290*/  LDG.E R9, desc[UR14][R4.64] ;  /* 0x0000000e04097981 */ /* 0x000ea4000c1e1900 */
[----:B--2---:R-:W-:-:S05]  /*12a0*/  FADD R9, R9, -R0 ;  /* 0x8000000009097221 */ /* 0x004fca0000000000 */
[----:B------:R0:W-:Y:S04]  /*12b0*/  STG.E desc[UR14][R4.64], R9 ;  /* 0x0000000904007986 */ /* 0x0001e8000c10190e */
[----:B------:R-:W1:Y:S01]  /*12c0*/  LDG.E R6, desc[UR14][R6.64+0x4] ;  /* 0x0000040e06067981 */ /* 0x000e62000c1e1900 */
[----:B------:R-:W2:Y:S01]  /*12d0*/  MUFU.RCP R0, R3 ;  /* 0x0000000300007308 */ /* 0x000ea20000001000 */
[----:B------:R-:W-:Y:S01]  /*12e0*/  BSSY.RECONVERGENT B2, `(.L_x_31) ;  /* 0x000000c000027945 */ /* 0x000fe20003800200 */
[----:B--2---:R-:W-:-:S04]  /*12f0*/  FFMA R11, -R3, R0, 1 ;  /* 0x3f800000030b7423 */ /* 0x004fc80000000100 */
[----:B------:R-:W-:Y:S01]  /*1300*/  FFMA R0, R0, R11, R0 ;  /* 0x0000000b00007223 */ /* 0x000fe20000000000 */
[----:B-1----:R-:W-:-:S04]  /*1310*/  FMUL R12, R6, UR5 ;  /* 0x00000005060c7c20 */ /* 0x002fc80008400000 */
        /* <DEDUP_REMOVED lines=8> */
.L_x_32:
[----:B------:R-:W-:Y:S05]  /*13a0*/  BSYNC.RECONVERGENT B2 ;  /* 0x0000000000027941 */ /* 0x000fea0003800200 */
.L_x_31:
[----:B------:R-:W2:Y:S01]  /*13b0*/  LDG.E R7, desc[UR14][R4.64+0x4] ;  /* 0x0000040e04077981 */ /* 0x000ea2000c1e1900 */
[----:B------:R-:W-:Y:S01]  /*13c0*/  UIADD3 UR4, UPT, UPT, UR4, 0x2, URZ ;  /* 0x0000000204047890 */ /* 0x000fe2000fffe0ff */
[----:B--2---:R-:W-:-:S05]  /*13d0*/  FADD R7, R7, -R0 ;  /* 0x8000000007077221 */ /* 0x004fca0000000000 */
[----:B------:R2:W-:Y:S06]  /*13e0*/  STG.E desc[UR14][R4.64+0x4], R7 ;  /* 0x0000040704007986 */ /* 0x0005ec000c10190e */
.L_x_28:
[----:B------:R-:W3:Y:S02]  /*13f0*/  LDCU UR5, c[0x0][0x3a4] ;  /* 0x00007480ff0577ac */ /* 0x000ee40008000800 */
[----:B---3--:R-:W-:-:S04]  /*1400*/  ULOP3.LUT UR5, UR5, 0x1, URZ, 0xc0, !UPT ;  /* 0x0000000105057892 */ /* 0x008fc8000f8ec0ff */
[----:B------:R-:W-:-:S09]  /*1410*/  UISETP.NE.U32.AND UP0, UPT, UR5, 0x1, UPT ;  /* 0x000000010500788c */ /* 0x000fd2000bf05070 */
[----:B------:R-:W-:Y:S05]  /*1420*/  BRA.U UP0, `(.L_x_0) ;  /* 0x0000000100607547 */ /* 0x000fea000b800000 */
[----:B012---:R-:W0:Y:S01]  /*1430*/  LDC.64 R4, c[0x0][0x390] ;  /* 0x0000e400ff047b82 */ /* 0x007e220000000a00 */
[----:B------:R-:W-:Y:S01]  /*1440*/  IADD3 R8, PT, PT, R8, UR4, RZ ;  /* 0x0000000408087c10 */ /* 0x000fe2000fffe0ff */
[----:B------:R-:W1:Y:S04]  /*1450*/  LDCU UR4, c[0x0][0x3a0] ;  /* 0x00007400ff0477ac */ /* 0x000e680008000800 */
[----:B0-----:R-:W-:-:S06]  /*1460*/  IMAD.WIDE R4, R8, 0x4, R4 ;  /* 0x0000000408047825 */ /* 0x001fcc00078e0204 */
[----:B------:R-:W1:Y:S01]  /*1470*/  LDG.E R4, desc[UR14][R4.64] ;  /* 0x0000000e04047981 */ /* 0x000e62000c1e1900 */
[----:B------:R-:W0:Y:S01]  /*1480*/  MUFU.RCP R0, R3 ;  /* 0x0000000300007308 */ /* 0x000e220000001000 */
[----:B------:R-:W-:Y:S01]  /*1490*/  BSSY.RECONVERGENT B2, `(.L_x_33) ;  /* 0x000000c000027945 */ /* 0x000fe20003800200 */
[----:B0-----:R-:W-:-:S04]  /*14a0*/  FFMA R7, -R3, R0, 1 ;  /* 0x3f80000003077423 */ /* 0x001fc80000000100 */
[----:B------:R-:W-:Y:S01]  /*14b0*/  FFMA R0, R0, R7, R0 ;  /* 0x0000000700007223 */ /* 0x000fe20000000000 */
[----:B-1----:R-:W-:-:S04]  /*14c0*/  FMUL R10, R4, UR4 ;  /* 0x00000004040a7c20 */ /* 0x002fc80008400000 */
[----:B------:R-:W0:Y:S01]  /*14d0*/  FCHK P0, R10, R3 ;  /* 0x000000030a007302 */ /* 0x000e220000000000 */
[----:B------:R-:W-:-:S04]  /*14e0*/  FFMA R6, R0, R10, RZ ;  /* 0x0000000a00067223 */ /* 0x000fc800000000ff */
[----:B------:R-:W-:-:S04]  /*14f0*/  FFMA R7, -R3, R6, R10 ;  /* 0x0000000603077223 */ /* 0x000fc8000000010a */
[----:B------:R-:W-:Y:S01]  /*1500*/  FFMA R0, R0, R7, R6 ;  /* 0x0000000700007223 */ /* 0x000fe20000000006 */
[----:B0-----:R-:W-:Y:S06]  /*1510*/  @!P0 BRA `(.L_x_34) ;  /* 0x00000000000c8947 */ /* 0x001fec0003800000 */
[----:B------:R-:W-:Y:S02]  /*1520*/  MOV R0, R10 ;  /* 0x0000000a00007202 */ /* 0x000fe40000000f00 */
[----:B------:R-:W-:-:S07]  /*1530*/  MOV R10, 0x1550 ;  /* 0x00001550000a7802 */ /* 0x000fce0000000f00 */
[----:B------:R-:W-:Y:S05]  /*1540*/  CALL.REL.NOINC `($__internal_0_$__cuda_sm3x_div_rn_noftz_f32_slowpath) ;  /* 0x0000000000847944 */ /* 0x000fea0003c00000 */
.L_x_34:
[----:B------:R-:W-:Y:S05]  /*1550*/  BSYNC.RECONVERGENT B2 ;  /* 0x0000000000027941 */ /* 0x000fea0003800200 */
.L_x_33:
[----:B------:R-:W0:Y:S02]  /*1560*/  LDC.64 R4, c[0x0][0x380] ;  /* 0x0000e000ff047b82 */ /* 0x000e240000000a00 */
[----:B0-----:R-:W-:-:S05]  /*1570*/  IMAD.WIDE R8, R8, 0x4, R4 ;  /* 0x0000000408087825 */ /* 0x001fca00078e0204 */
[----:B------:R-:W2:Y:S02]  /*1580*/  LDG.E R3, desc[UR14][R8.64] ;  /* 0x0000000e08037981 */ /* 0x000ea4000c1e1900 */
[----:B--2---:R-:W-:-:S05]  /*1590*/  FADD R3, R3, -R0 ;  /* 0x8000000003037221 */ /* 0x004fca0000000000 */
[----:B------:R3:W-:Y:S02]  /*15a0*/  STG.E desc[UR14][R8.64], R3 ;  /* 0x0000000308007986 */ /* 0x0007e4000c10190e */
.L_x_0:
[----:B012---:R-:W0:Y:S01]  /*15b0*/  LDC.64 R4, c[0x0][0x398] ;  /* 0x0000e600ff047b82 */ /* 0x007e220000000a00 */
[----:B------:R-:W3:Y:S01]  /*15c0*/  LDCU UR4, c[0x0][0x3ac] ;  /* 0x00007580ff0477ac */ /* 0x000ee20008000800 */
[----:B0-----:R-:W-:-:S06]  /*15d0*/  IMAD.WIDE R4, R2, 0x4, R4 ;  /* 0x0000000402047825 */ /* 0x001fcc00078e0204 */
[----:B------:R-:W2:Y:S01]  /*15e0*/  LDG.E R4, desc[UR14][R4.64] ;  /* 0x0000000e04047981 */ /* 0x000ea2000c1e1900 */
[----:B---3--:R-:W-:Y:S01]  /*15f0*/  I2FP.F32.S32 R8, UR4 ;  /* 0x0000000400087c45 */ /* 0x008fe20008201400 */
[----:B------:R-:W2:Y:S01]  /*1600*/  LDCU UR4, c[0x0][0x3a0] ;  /* 0x00007400ff0477ac */ /* 0x000ea20008000800 */
[----:B------:R-:W-:Y:S02]  /*1610*/  BSSY.RECONVERGENT B2, `(.L_x_35) ;  /* 0x000000e000027945 */ /* 0x000fe40003800200 */
[----:B------:R-:W0:Y:S02]  /*1620*/  MUFU.RCP R7, R8 ;  /* 0x0000000800077308 */ /* 0x000e240000001000 */
[----:B0-----:R-:W-:-:S04]  /*1630*/  FFMA R0, -R8, R7, 1 ;  /* 0x3f80000008007423 */ /* 0x001fc80000000107 */
[----:B------:R-:W-:Y:S01]  /*1640*/  FFMA R0, R7, R0, R7 ;  /* 0x0000000007007223 */ /* 0x000fe20000000007 */
[----:B--2---:R-:W-:-:S04]  /*1650*/  FMUL R3, R4, UR4 ;  /* 0x0000000404037c20 */ /* 0x004fc80008400000 */
[----:B------:R-:W0:Y:S01]  /*1660*/  FCHK P0, R3, R8 ;  /* 0x0000000803007302 */ /* 0x000e220000000000 */
[----:B------:R-:W-:-:S04]  /*1670*/  FFMA R6, R0, R3, RZ ;  /* 0x0000000300067223 */ /* 0x000fc800000000ff */
[----:B------:R-:W-:-:S04]  /*1680*/  FFMA R7, -R8, R6, R3 ;  /* 0x0000000608077223 */ /* 0x000fc80000000103 */
[----:B------:R-:W-:Y:S01]  /*1690*/  FFMA R0, R0, R7, R6 ;  /* 0x0000000700007223 */ /* 0x000fe20000000006 */
[----:B0-----:R-:W-:Y:S06]  /*16a0*/  @!P0 BRA `(.L_x_36) ;  /* 0x0000000000108947 */ /* 0x001fec0003800000 */
[----:B------:R-:W-:Y:S02]  /*16b0*/  MOV R0, R3 ;  /* 0x0000000300007202 */ /* 0x000fe40000000f00 */
[----:B------:R-:W-:Y:S02]  /*16c0*/  MOV R3, R8 ;  /* 0x0000000800037202 */ /* 0x000fe40000000f00 */
[----:B------:R-:W-:-:S07]  /*16d0*/  MOV R10, 0x16f0 ;  /* 0x000016f0000a7802 */ /* 0x000fce0000000f00 */
[----:B------:R-:W-:Y:S05]  /*16e0*/  CALL.REL.NOINC `($__internal_0_$__cuda_sm3x_div_rn_noftz_f32_slowpath) ;  /* 0x00000000001c7944 */ /* 0x000fea0003c00000 */
.L_x_36:
[----:B------:R-:W-:Y:S05]  /*16f0*/  BSYNC.RECONVERGENT B2 ;  /* 0x0000000000027941 */ /* 0x000fea0003800200 */
.L_x_35:
[----:B------:R-:W0:Y:S02]  /*1700*/  LDC.64 R4, c[0x0][0x388] ;  /* 0x0000e200ff047b82 */ /* 0x000e240000000a00 */
[----:B0-----:R-:W-:-:S05]  /*1710*/  IMAD.WIDE R2, R2, 0x4, R4 ;  /* 0x0000000402027825 */ /* 0x001fca00078e0204 */
[----:B------:R-:W2:Y:S02]  /*1720*/  LDG.E R5, desc[UR14][R2.64] ;  /* 0x0000000e02057981 */ /* 0x000ea4000c1e1900 */
[----:B--2---:R-:W-:-:S05]  /*1730*/  FADD R5, R5, -R0 ;  /* 0x8000000005057221 */ /* 0x004fca0000000000 */
[----:B------:R-:W-:Y:S01]  /*1740*/  STG.E desc[UR14][R2.64], R5 ;  /* 0x0000000502007986 */ /* 0x000fe2000c10190e */
[----:B------:R-:W-:Y:S05]  /*1750*/  EXIT ;  /* 0x000000000000794d */ /* 0x000fea0003800000 */
        .weak           $__internal_0_$__cuda_sm3x_div_rn_noftz_f32_slowpath
        .type           $__internal_0_$__cuda_sm3x_div_rn_noftz_f32_slowpath,@function
        .size           $__internal_0_$__cuda_sm3x_div_rn_noftz_f32_slowpath,(.L_x_91 - $__internal_0_$__cuda_sm3x_div_rn_noftz_f32_slowpath)
$__internal_0_$__cuda_sm3x_div_rn_noftz_f32_slowpath:
[----:B------:R-:W-:Y:S01]  /*1760*/  SHF.R.U32.HI R9, RZ, 0x17, R3 ;  /* 0x00000017ff097819 */ /* 0x000fe20000011603 */
[----:B------:R-:W-:Y:S01]  /*1770*/  BSSY.RECONVERGENT B0, `(.L_x_37) ;  /* 0x0000063000007945 */ /* 0x000fe20003800200 */
[----:B------:R-:W-:Y:S02]  /*1780*/  SHF.R.U32.HI R14, RZ, 0x17, R0 ;  /* 0x00000017ff0e7819 */ /* 0x000fe40000011600 */
[----:B------:R-:W-:Y:S02]  /*1790*/  LOP3.LUT R9, R9, 0xff, RZ, 0xc0, !PT ;  /* 0x000000ff09097812 */ /* 0x000fe400078ec0ff */
[----:B------:R-:W-:Y:S02]  /*17a0*/  LOP3.LUT R14, R14, 0xff, RZ, 0xc0, !PT ;  /* 0x000000ff0e0e7812 */ /* 0x000fe400078ec0ff */
[----:B------:R-:W-:Y:S02]  /*17b0*/  IADD3 R16, PT, PT, R9, -0x1, RZ ;  /* 0xffffffff09107810 */ /* 0x000fe40007ffe0ff */
[----:B------:R-:W-:-:S02]  /*17c0*/  IADD3 R15, PT, PT, R14, -0x1, RZ ;  /* 0xffffffff0e0f7810 */ /* 0x000fc40007ffe0ff */
[----:B------:R-:W-:Y:S02]  /*17d0*/  ISETP.GT.U32.AND P0, PT, R16, 0xfd, PT ;  /* 0x000000fd1000780c */ /* 0x000fe40003f04070 */
[----:B------:R-:W-:Y:S02]  /*17e0*/  MOV R13, R3 ;  /* 0x00000003000d7202 */ /* 0x000fe40000000f00 */
[----:B------:R-:W-:-:S13]  /*17f0*/  ISETP.GT.U32.OR P0, PT, R15, 0xfd, P0 ;  /* 0x000000fd0f00780c */ /* 0x000fda0000704470 */
[----:B------:R-:W-:Y:S01]  /*1800*/  @!P0 MOV R11, RZ ;  /* 0x000000ff000b8202 */ /* 0x000fe20000000f00 */
[----:B------:R-:W-:Y:S06]  /*1810*/  @!P0 BRA `(.L_x_38) ;  /* 0x00000000005c8947 */ /* 0x000fec0003800000 */
[----:B------:R-:W-:Y:S02]  /*1820*/  FSETP.GTU.FTZ.AND P0, PT, |R0|, +INF , PT ;  /* 0x7f8000000000780b */ /* 0x000fe40003f1c200 */
[----:B------:R-:W-:-:S04]  /*1830*/  FSETP.GTU.FTZ.AND P1, PT, |R3|, +INF , PT ;  /* 0x7f8000000300780b */ /* 0x000fc80003f3c200 */
[----:B------:R-:W-:-:S13]  /*1840*/  PLOP3.LUT P0, PT, P0, P1, PT, 0xf8, 0x8f ;  /* 0x00000000008f781c */ /* 0x000fda0000703f70 */
[----:B------:R-:W-:Y:S05]  /*1850*/  @P0 BRA `(.L_x_39) ;  /* 0x00000004004c0947 */ /* 0x000fea0003800000 */
[----:B------:R-:W-:-:S13]  /*1860*/  LOP3.LUT P0, RZ, R13, 0x7fffffff, R0, 0xc8, !PT ;  /* 0x7fffffff0dff7812 */ /* 0x000fda000780c800 */
[----:B------:R-:W-:Y:S05]  /*1870*/  @!P0 BRA `(.L_x_40) ;  /* 0x00000004003c8947 */ /* 0x000fea0003800000 */
[C---:B------:R-:W-:Y:S02]  /*1880*/  FSETP.NEU.FTZ.AND P2, PT, |R0|.reuse, +INF , PT ;  /* 0x7f8000000000780b */ /* 0x040fe40003f5d200 */
[----:B------:R-:W-:Y:S02]  /*1890*/  FSETP.NEU.FTZ.AND P1, PT, |R3|, +INF , PT ;  /* 0x7f8000000300780b */ /* 0x000fe40003f3d200 */
[----:B------:R-:W-:-:S11]  /*18a0*/  FSETP.NEU.FTZ.AND P0, PT, |R0|, +INF , PT ;  /* 0x7f8000000000780b */ /* 0x000fd60003f1d200 */
[----:B------:R-:W-:Y:S05]  /*18b0*/  @!P1 BRA !P2, `(.L_x_40) ;  /* 0x00000004002c9947 */ /* 0x000fea0005000000 */
[----:B------:R-:W-:-:S04]  /*18c0*/  LOP3.LUT P2, RZ, R0, 0x7fffffff, RZ, 0xc0, !PT ;  /* 0x7fffffff00ff7812 */ /* 0x000fc8000784c0ff */
[----:B------:R-:W-:-:S13]  /*18d0*/  PLOP3.LUT P1, PT, P1, P2, PT, 0x2f, 0xf2 ;  /* 0x0000000000f2781c */ /* 0x000fda0000f24577 */
[----:B------:R-:W-:Y:S05]  /*18e0*/  @P1 BRA `(.L_x_41) ;  /* 0x0000000400181947 */ /* 0x000fea0003800000 */
[----:B------:R-:W-:-:S04]  /*18f0*/  LOP3.LUT P1, RZ, R13, 0x7fffffff, RZ, 0xc0, !PT ;  /* 0x7fffffff0dff7812 */ /* 0x000fc8000782c0ff */
[----:B------:R-:W-:-:S13]  /*1900*/  PLOP3.LUT P0, PT, P0, P1, PT, 0x2f, 0xf2 ;  /* 0x0000000000f2781c */ /* 0x000fda0000702577 */
[----:B------:R-:W-:Y:S05]  /*1910*/  @P0 BRA `(.L_x_42) ;  /* 0x0000000400000947 */ /* 0x000fea0003800000 */
[----:B------:R-:W-:Y:S02]  /*1920*/  ISETP.GE.AND P0, PT, R15, RZ, PT ;  /* 0x000000ff0f00720c */ /* 0x000fe40003f06270 */
[----:B------:R-:W-:-:S11]  /*1930*/  ISETP.GE.AND P1, PT, R16, RZ, PT ;  /* 0x000000ff1000720c */ /* 0x000fd60003f26270 */
[----:B------:R-:W-:Y:S01]  /*1940*/  @P0 MOV R11, RZ ;  /* 0x000000ff000b0202 */ /* 0x000fe20000000f00 */
[----:B------:R-:W-:Y:S01]  /*1950*/  @!P0 FFMA R0, R0, 1.84467440737095516160e+19, RZ ;  /* 0x5f80000000008823 */ /* 0x000fe200000000ff */
[----:B------:R-:W-:Y:S01]  /*1960*/  @!P0 MOV R11, 0xffffffc0 ;  /* 0xffffffc0000b8802 */ /* 0x000fe20000000f00 */
[----:B------:R-:W-:-:S03]  /*1970*/  @!P1 FFMA R13, R3, 1.84467440737095516160e+19, RZ ;  /* 0x5f800000030d9823 */ /* 0x000fc600000000ff */
[----:B------:R-:W-:-:S07]  /*1980*/  @!P1 IADD3 R11, PT, PT, R11, 0x40, RZ ;  /* 0x000000400b0b9810 */ /* 0x000fce0007ffe0ff */
.L_x_38:
[----:B------:R-:W-:Y:S01]  /*1990*/  LEA R16, R9, 0xc0800000, 0x17 ;  /* 0xc080000009107811 */ /* 0x000fe200078eb8ff */
[----:B------:R-:W-:Y:S01]  /*19a0*/  BSSY.RECONVERGENT B1, `(.L_x_43) ;  /* 0x0000036000017945 */ /* 0x000fe20003800200 */
[----:B------:R-:W-:Y:S02]  /*19b0*/  IADD3 R14, PT, PT, R14, -0x7f, RZ ;  /* 0xffffff810e0e7810 */ /* 0x000fe40007ffe0ff */
[----:B------:R-:W-:-:S03]  /*19c0*/  IADD3 R17, PT, PT, -R16, R13, RZ ;  /* 0x0000000d10117210 */ /* 0x000fc60007ffe1ff */
[C---:B------:R-:W-:Y:S01]  /*19d0*/  IMAD R0, R14.reuse, -0x800000, R0 ;  /* 0xff8000000e007824 */ /* 0x040fe200078e0200 */
[----:B------:R-:W0:Y:S01]  /*19e0*/  MUFU.RCP R16, R17 ;  /* 0x0000001100107308 */ /* 0x000e220000001000 */
[----:B------:R-:W-:Y:S01]  /*19f0*/  FADD.FTZ R13, -R17, -RZ ;  /* 0x800000ff110d7221 */ /* 0x000fe20000010100 */
[----:B------:R-:W-:-:S04]  /*1a00*/  IADD3 R14, PT, PT, R14, 0x7f, -R9 ;  /* 0x0000007f0e0e7810 */ /* 0x000fc80007ffe809 */
[----:B------:R-:W-:Y:S01]  /*1a10*/  IADD3 R14, PT, PT, R14, R11, RZ ;  /* 0x0000000b0e0e7210 */ /* 0x000fe20007ffe0ff */
[----:B0-----:R-:W-:-:S04]  /*1a20*/  FFMA R15, R16, R13, 1 ;  /* 0x3f800000100f7423 */ /* 0x001fc8000000000d */
[----:B------:R-:W-:-:S04]  /*1a30*/  FFMA R16, R16, R15, R16 ;  /* 0x0000000f10107223 */ /* 0x000fc80000000010 */
[----:B------:R-:W-:-:S04]  /*1a40*/  FFMA R15, R0, R16, RZ ;  /* 0x00000010000f7223 */ /* 0x000fc800000000ff */
[----:B------:R-:W-:-:S04]  /*1a50*/  FFMA R18, R13, R15, R0 ;  /* 0x0000000f0d127223 */ /* 0x000fc80000000000 */
[----:B------:R-:W-:-:S04]  /*1a60*/  FFMA R15, R16, R18, R15 ;  /* 0x00000012100f7223 */ /* 0x000fc8000000000f */
[----:B------:R-:W-:-:S04]  /*1a70*/  FFMA R0, R13, R15, R0 ;  /* 0x0000000f0d007223 */ /* 0x000fc80000000000 */
[----:B------:R-:W-:-:S05]  /*1a80*/  FFMA R13, R16, R0, R15 ;  /* 0x00000000100d7223 */ /* 0x000fca000000000f */
[----:B------:R-:W-:-:S04]  /*1a90*/  SHF.R.U32.HI R9, RZ, 0x17, R13 ;  /* 0x00000017ff097819 */ /* 0x000fc8000001160d */
[----:B------:R-:W-:-:S04]  /*1aa0*/  LOP3.LUT R9, R9, 0xff, RZ, 0xc0, !PT ;  /* 0x000000ff09097812 */ /* 0x000fc800078ec0ff */
[----:B------:R-:W-:-:S04]  /*1ab0*/  IADD3 R9, PT, PT, R9, R14, RZ ;  /* 0x0000000e09097210 */ /* 0x000fc80007ffe0ff */
[----:B------:R-:W-:-:S04]  /*1ac0*/  IADD3 R11, PT, PT, R9, -0x1, RZ ;  /* 0xffffffff090b7810 */ /* 0x000fc80007ffe0ff */
[----:B------:R-:W-:-:S13]  /*1ad0*/  ISETP.GE.U32.AND P0, PT, R11, 0xfe, PT ;  /* 0x000000fe0b00780c */ /* 0x000fda0003f06070 */
[----:B------:R-:W-:Y:S05]  /*1ae0*/  @!P0 BRA `(.L_x_44) ;  /* 0x0000000000808947 */ /* 0x000fea0003800000 */
[----:B------:R-:W-:-:S13]  /*1af0*/  ISETP.GT.AND P0, PT, R9, 0xfe, PT ;  /* 0x000000fe0900780c */ /* 0x000fda0003f04270 */
[----:B------:R-:W-:Y:S05]  /*1b00*/  @P0 BRA `(.L_x_45) ;  /* 0x00000000006c0947 */ /* 0x000fea0003800000 */
[----:B------:R-:W-:-:S13]  /*1b10*/  ISETP.GE.AND P0, PT, R9, 0x1, PT ;  /* 0x000000010900780c */ /* 0x000fda0003f06270 */
[----:B------:R-:W-:Y:S05]  /*1b20*/  @P0 BRA `(.L_x_46) ;  /* 0x0000000000740947 */ /* 0x000fea0003800000 */
[----:B------:R-:W-:Y:S02]  /*1b30*/  ISETP.GE.AND P0, PT, R9, -0x18, PT ;  /* 0xffffffe80900780c */ /* 0x000fe40003f06270 */
[----:B------:R-:W-:-:S11]  /*1b40*/  LOP3.LUT R13, R13, 0x80000000, RZ, 0xc0, !PT ;  /* 0x800000000d0d7812 */ /* 0x000fd600078ec0ff */
[----:B------:R-:W-:Y:S05]  /*1b50*/  @!P0 BRA `(.L_x_46) ;  /* 0x0000000000688947 */ /* 0x000fea0003800000 */
[CCC-:B------:R-:W-:Y:S01]  /*1b60*/  FFMA.RZ R11, R16.reuse, R0.reuse, R15.reuse ;  /* 0x00000000100b7223 */ /* 0x1c0fe2000000c00f */
[C---:B------:R-:W-:Y:S02]  /*1b70*/  ISETP.NE.AND P2, PT, R9.reuse, RZ, PT ;  /* 0x000000ff0900720c */ /* 0x040fe40003f45270 */
[----:B------:R-:W-:Y:S02]  /*1b80*/  ISETP.NE.AND P1, PT, R9, RZ, PT ;  /* 0x000000ff0900720c */ /* 0x000fe40003f25270 */
[----:B------:R-:W-:Y:S01]  /*1b90*/  LOP3.LUT R14, R11, 0x7fffff, RZ, 0xc0, !PT ;  /* 0x007fffff0b0e7812 */ /* 0x000fe200078ec0ff */
[CCC-:B------:R-:W-:Y:S01]  /*1ba0*/  FFMA.RP R11, R16.reuse, R0.reuse, R15.reuse ;  /* 0x00000000100b7223 */ /* 0x1c0fe2000000800f */
[----:B------:R-:W-:Y:S01]  /*1bb0*/  FFMA.RM R0, R16, R0, R15 ;  /* 0x0000000010007223 */ /* 0x000fe2000000400f */
[----:B------:R-:W-:Y:S02]  /*1bc0*/  IADD3 R15, PT, PT, R9, 0x20, RZ ;  /* 0x00000020090f7810 */ /* 0x000fe40007ffe0ff */
[----:B------:R-:W-:-:S02]  /*1bd0*/  LOP3.LUT R14, R14, 0x800000, RZ, 0xfc, !PT ;  /* 0x008000000e0e7812 */ /* 0x000fc400078efcff */
[----:B------:R-:W-:Y:S02]  /*1be0*/  IADD3 R9, PT, PT, -R9, RZ, RZ ;  /* 0x000000ff09097210 */ /* 0x000fe40007ffe1ff */
[----:B------:R-:W-:Y:S02]  /*1bf0*/  SHF.L.U32 R15, R14, R15, RZ ;  /* 0x0000000f0e0f7219 */ /* 0x000fe400000006ff */
[----:B------:R-:W-:Y:S02]  /*1c00*/  FSETP.NEU.FTZ.AND P0, PT, R11, R0, PT ;  /* 0x000000000b00720b */ /* 0x000fe40003f1d000 */
[----:B------:R-:W-:Y:S02]  /*1c10*/  SEL R9, R9, RZ, P2 ;  /* 0x000000ff09097207 */ /* 0x000fe40001000000 */
[----:B------:R-:W-:Y:S02]  /*1c20*/  ISETP.NE.AND P1, PT, R15, RZ, P1 ;  /* 0x000000ff0f00720c */ /* 0x000fe40000f25270 */
[----:B------:R-:W-:-:S02]  /*1c30*/  SHF.R.U32.HI R9, RZ, R9, R14 ;  /* 0x00000009ff097219 */ /* 0x000fc4000001160e */
[----:B------:R-:W-:Y:S02]  /*1c40*/  PLOP3.LUT P0, PT, P0, P1, PT, 0xf8, 0x8f ;  /* 0x00000000008f781c */ /* 0x000fe40000703f70 */
[----:B------:R-:W-:Y:S02]  /*1c50*/  SHF.R.U32.HI R11, RZ, 0x1, R9 ;  /* 0x00000001ff0b7819 */ /* 0x000fe40000011609 */
[----:B------:R-:W-:-:S04]  /*1c60*/  SEL R0, RZ, 0x1, !P0 ;  /* 0x00000001ff007807 */ /* 0x000fc80004000000 */
[----:B------:R-:W-:-:S04]  /*1c70*/  LOP3.LUT R0, R0, 0x1, R11, 0xf8, !PT ;  /* 0x0000000100007812 */ /* 0x000fc800078ef80b */
[----:B------:R-:W-:-:S04]  /*1c80*/  LOP3.LUT R0, R0, R9, RZ, 0xc0, !PT ;  /* 0x0000000900007212 */ /* 0x000fc800078ec0ff */
[----:B------:R-:W-:-:S04]  /*1c90*/  IADD3 R0, PT, PT, R11, R0, RZ ;  /* 0x000000000b007210 */ /* 0x000fc80007ffe0ff */
[----:B------:R-:W-:Y:S01]  /*1ca0*/  LOP3.LUT R13, R0, R13, RZ, 0xfc, !PT ;  /* 0x0000000d000d7212 */ /* 0x000fe200078efcff */
[----:B------:R-:W-:Y:S06]  /*1cb0*/  BRA `(.L_x_46) ;  /* 0x0000000000107947 */ /* 0x000fec0003800000 */
.L_x_45:
[----:B------:R-:W-:-:S04]  /*1cc0*/  LOP3.LUT R13, R13, 0x80000000, RZ, 0xc0, !PT ;  /* 0x800000000d0d7812 */ /* 0x000fc800078ec0ff */
[----:B------:R-:W-:Y:S01]  /*1cd0*/  LOP3.LUT R13, R13, 0x7f800000, RZ, 0xfc, !PT ;  /* 0x7f8000000d0d7812 */ /* 0x000fe200078efcff */
[----:B------:R-:W-:Y:S06]  /*1ce0*/  BRA `(.L_x_46) ;  /* 0x0000000000047947 */ /* 0x000fec0003800000 */
.L_x_44:
[----:B------:R-:W-:-:S07]  /*1cf0*/  LEA R13, R14, R13, 0x17 ;  /* 0x0000000d0e0d7211 */ /* 0x000fce00078eb8ff */
.L_x_46:
[----:B------:R-:W-:Y:S05]  /*1d00*/  BSYNC.RECONVERGENT B1 ;  /* 0x0000000000017941 */ /* 0x000fea0003800200 */
.L_x_43:
[----:B------:R-:W-:Y:S05]  /*1d10*/  BRA `(.L_x_47) ;  /* 0x0000000000207947 */ /* 0x000fea0003800000 */
.L_x_42:
[----:B------:R-:W-:-:S04]  /*1d20*/  LOP3.LUT R13, R13, 0x80000000, R0, 0x48, !PT ;  /* 0x800000000d0d7812 */ /* 0x000fc800078e4800 */
[----:B------:R-:W-:Y:S01]  /*1d30*/  LOP3.LUT R13, R13, 0x7f800000, RZ, 0xfc, !PT ;  /* 0x7f8000000d0d7812 */ /* 0x000fe200078efcff */
[----:B------:R-:W-:Y:S06]  /*1d40*/  BRA `(.L_x_47) ;  /* 0x0000000000147947 */ /* 0x000fec0003800000 */
.L_x_41:
[----:B------:R-:W-:Y:S01]  /*1d50*/  LOP3.LUT R13, R13, 0x80000000, R0, 0x48, !PT ;  /* 0x800000000d0d7812 */ /* 0x000fe200078e4800 */
[----:B------:R-:W-:Y:S06]  /*1d60*/  BRA `(.L_x_47) ;  /* 0x00000000000c7947 */ /* 0x000fec0003800000 */
.L_x_40:
[----:B------:R-:W0:Y:S01]  /*1d70*/  MUFU.RSQ R13, -QNAN ;  /* 0xffc00000000d7908 */ /* 0x000e220000001400 */
[----:B------:R-:W-:Y:S05]  /*1d80*/  BRA `(.L_x_47) ;  /* 0x0000000000047947 */ /* 0x000fea0003800000 */
.L_x_39:
[----:B------:R-:W-:-:S07]  /*1d90*/  FADD.FTZ R13, R0, R3 ;  /* 0x00000003000d7221 */ /* 0x000fce0000010000 */
.L_x_47:
[----:B------:R-:W-:Y:S05]  /*1da0*/  BSYNC.RECONVERGENT B0 ;  /* 0x0000000000007941 */ /* 0x000fea0003800200 */
.L_x_37:
[----:B------:R-:W-:Y:S01]  /*1db0*/  HFMA2 R11, -RZ, RZ, 0, 0 ;  /* 0x00000000ff0b7431 */ /* 0x000fe200000001ff */
[----:B0-----:R-:W-:-:S03]  /*1dc0*/  MOV R0, R13 ;  /* 0x0000000d00007202 */ /* 0x001fc60000000f00 */
[----:B------:R-:W-:Y:S05]  /*1dd0*/  RET.REL.NODEC R10 `(_Z21update_weights_kernelPfS_PKfS1_fiii) ;  /* 0xffffffe00a887950 */ /* 0x000fea0003c3ffff */
.L_x_48:
[----:B------:R-:W-:-:S00]  /*1de0*/  BRA `(.L_x_48) ;  /* 0xfffffffc00fc7947 */ /* 0x000fc0000383ffff */
[----:B------:R-:W-:-:S00]  /*1df0*/  NOP ;  /* 0x0000000000007918 */ /* 0x000fc00000000000 */
        /* <DEDUP_REMOVED lines=8> */
.L_x_91:


//--------------------- .text._Z15backward_kernelPKfS0_PfS1_S1_S0_iii --------------------------
	.section	.text._Z15backward_kernelPKfS0_PfS1_S1_S0_iii,"ax",@progbits
	.align	128
        .global         _Z15backward_kernelPKfS0_PfS1_S1_S0_iii
        .type           _Z15backward_kernelPKfS0_PfS1_S1_S0_iii,@function
        .size           _Z15backward_kernelPKfS0_PfS1_S1_S0_iii,(.L_x_93 - _Z15backward_kernelPKfS0_PfS1_S1_S0_iii)
        .other          _Z15backward_kernelPKfS0_PfS1_S1_S0_iii,@"STO_CUDA_ENTRY STV_DEFAULT"
_Z15backward_kernelPKfS0_PfS1_S1_S0_iii:
.text._Z15backward_kernelPKfS0_PfS1_S1_S0_iii:
[----:B------:R-:W-:Y:S01]  /*0000*/  LDC R1, c[0x0][0x37c] ;  /* 0x0000df00ff017b82 */ /* 0x000fe20000000800 */
[----:B------:R-:W0:Y:S07]  /*0010*/  S2R R24, SR_TID.X ;  /* 0x0000000000187919 */ /* 0x000e2e0000002100 */
[----:B------:R-:W0:Y:S01]  /*0020*/  LDC R9, c[0x0][0x3b4] ;  /* 0x0000ed00ff097b82 */ /* 0x000e220000000800 */
[----:B------:R-:W1:Y:S01]  /*0030*/  LDCU.64 UR10, c[0x0][0x358] ;  /* 0x00006b00ff0a77ac */ /* 0x000e620008000a00 */
[----:B------:R-:W2:Y:S06]  /*0040*/  LDCU UR6, c[0x0][0x3b0] ;  /* 0x00007600ff0677ac */ /* 0x000eac0008000800 */
[----:B------:R-:W3:Y:S08]  /*0050*/  S2UR UR4, SR_CTAID.Y ;  /* 0x00000000000479c3 */ /* 0x000ef00000002600 */
[----:B------:R-:W4:Y:S01]  /*0060*/  LDC R0, c[0x0][0x3b8] ;  /* 0x0000ee00ff007b82 */ /* 0x000f220000000800 */
[----:B0-----:R-:W-:-:S13]  /*0070*/  ISETP.GE.U32.AND P1, PT, R24, R9, PT ;  /* 0x000000091800720c */ /* 0x001fda0003f26070 */
[----:B------:R-:W0:Y:S01]  /*0080*/  @!P1 LDC.64 R4, c[0x0][0x380] ;  /* 0x0000e000ff049b82 */ /* 0x000e220000000a00 */
[----:B---3--:R-:W-:-:S04]  /*0090*/  @!P1 IMAD R3, R9, UR4, R24 ;  /* 0x0000000409039c24 */ /* 0x008fc8000f8e0218 */
[----:B0-----:R-:W-:-:S06]  /*00a0*/  @!P1 IMAD.WIDE.U32 R4, R3, 0x4, R4 ;  /* 0x0000000403049825 */ /* 0x001fcc00078e0004 */
[----:B-1----:R-:W3:Y:S01]  /*00b0*/  @!P1 LDG.E R4, desc[UR10][R4.64] ;  /* 0x0000000a04049981 */ /* 0x002ee2000c1e1900 */
[----:B------:R-:W0:Y:S01]  /*00c0*/  S2UR UR5, SR_CTAID.X ;  /* 0x00000000000579c3 */ /* 0x000e220000002500 */
[----:B----4-:R-:W-:Y:S01]  /*00d0*/  ISETP.LE.AND P0, PT, R0, UR4, PT ;  /* 0x0000000400007c0c */ /* 0x010fe2000bf03270 */
[----:B------:R-:W1:Y:S01]  /*00e0*/  @!P1 S2R R7, SR_CgaCtaId ;  /* 0x0000000000079919 */ /* 0x000e620000008800 */
[----:B------:R-:W-:Y:S02]  /*00f0*/  @!P1 MOV R0, 0x400 ;  /* 0x0000040000009802 */ /* 0x000fe40000000f00 */
[----:B--2---:R-:W-:-:S03]  /*0100*/  MOV R3, UR6 ;  /* 0x0000000600037c02 */ /* 0x004fc60008000f00 */
[----:B------:R-:W0:Y:S02]  /*0110*/  LDC R23, c[0x0][0x360] ;  /* 0x0000d800ff177b82 */ /* 0x000e240000000800 */
[----:B0-----:R-:W-:Y:S01]  /*0120*/  IMAD R23, R23, UR5, R24 ;  /* 0x0000000517177c24 */ /* 0x001fe2000f8e0218 */
[----:B-1----:R-:W-:-:S04]  /*0130*/  @!P1 LEA R7, R7, R0, 0x18 ;  /* 0x0000000007079211 */ /* 0x002fc800078ec0ff */
[----:B------:R-:W-:Y:S02]  /*0140*/  ISETP.GE.OR P0, PT, R23, R3, P0 ;  /* 0x000000031700720c */ /* 0x000fe40000706670 */
[----:B------:R-:W-:-:S05]  /*0150*/  @!P1 LEA R7, R24, R7, 0x2 ;  /* 0x0000000718079211 */ /* 0x000fca00078e10ff */
[----:B---3--:R0:W-:Y:S01]  /*0160*/  @!P1 STS [R7], R4 ;  /* 0x0000000407009388 */ /* 0x0081e20000000800 */
[----:B------:R-:W-:Y:S06]  /*0170*/  BAR.SYNC.DEFER_BLOCKING 0x0 ;  /* 0x0000000000007b1d */ /* 0x000fec0000010000 */
[----:B------:R-:W-:Y:S05]  /*0180*/  @P0 EXIT ;  /* 0x000000000000094d */ /* 0x000fea0003800000 */
[----:B------:R-:W1:Y:S01]  /*0190*/  LDC.64 R16, c[0x0][0x3a8] ;  /* 0x0000ea00ff107b82 */ /* 0x000e620000000a00 */
[----:B------:R-:W-:Y:S01]  /*01a0*/  ISETP.GE.AND P0, PT, R9, 0x1, PT ;  /* 0x000000010900780c */ /* 0x000fe20003f06270 */
[----:B------:R-:W-:Y:S02]  /*01b0*/  IMAD R22, R3, UR4, R23 ;  /* 0x0000000403167c24 */ /* 0x000fe4000f8e0217 */
[----:B------:R-:W-:Y:S02]  /*01c0*/  HFMA2 R21, -RZ, RZ, 0, 0 ;  /* 0x00000000ff157431 */ /* 0x000fe400000001ff */
[----:B-1----:R-:W-:-:S08]  /*01d0*/  IMAD.WIDE R16, R22, 0x4, R16 ;  /* 0x0000000416107825 */ /* 0x002fd000078e0210 */
[----:B------:R-:W-:Y:S05]  /*01e0*/  @!P0 BRA `(.L_x_49) ;  /* 0x0000000c00dc8947 */ /* 0x000fea0003800000 */
[C---:B------:R-:W-:Y:S02]  /*01f0*/  ISETP.GE.U32.AND P0, PT, R9.reuse, 0x8, PT ;  /* 0x000000080900780c */ /* 0x040fe40003f06070 */
[----:B------:R-:W-:Y:S02]  /*0200*/  LOP3.LUT R5, R9, 0x7, RZ, 0xc0, !PT ;  /* 0x0000000709057812 */ /* 0x000fe400078ec0ff */
[----:B------:R-:W-:Y:S02]  /*0210*/  MOV R21, RZ ;  /* 0x000000ff00157202 */ /* 0x000fe40000000f00 */
[----:B0-----:R-:W-:-:S07]  /*0220*/  MOV R4, RZ ;  /* 0x000000ff00047202 */ /* 0x001fce0000000f00 */
[----:B------:R-:W-:Y:S05]  /*0230*/  @!P0 BRA `(.L_x_50) ;  /* 0x0000000400d08947 */ /* 0x000fea0003800000 */
[----:B------:R-:W0:Y:S01]  /*0240*/  LDCU.64 UR6, c[0x0][0x3a0] ;  /* 0x00007400ff0677ac */ /* 0x000e220008000a00 */
[----:B------:R-:W1:Y:S01]  /*0250*/  S2UR UR8, SR_CgaCtaId ;  /* 0x00000000000879c3 */ /* 0x000e620000008800 */
[----:B------:R-:W-:Y:S01]  /*0260*/  LOP3.LUT R4, R9, 0x7ffffff8, RZ, 0xc0, !PT ;  /* 0x7ffffff809047812 */ /* 0x000fe200078ec0ff */
[----:B------:R-:W-:Y:S01]  /*0270*/  UMOV UR4, 0x400 ;  /* 0x0000040000047882 */ /* 0x000fe20000000000 */
[----:B------:R-:W-:Y:S02]  /*0280*/  ISETP.NE.AND P0, PT, R24, RZ, PT ;  /* 0x000000ff1800720c */ /* 0x000fe40003f05270 */
[----:B------:R-:W-:-:S03]  /*0290*/  MOV R21, RZ ;  /* 0x000000ff00157202 */ /* 0x000fc60000000f00 */
[----:B------:R-:W2:Y:S01]  /*02a0*/  LDC R3, c[0x0][0x3b0] ;  /* 0x0000ec00ff037b82 */ /* 0x000ea20000000800 */
[----:B------:R-:W-:Y:S02]  /*02b0*/  MOV R2, R23 ;  /* 0x0000001700027202 */ /* 0x000fe40000000f00 */
[----:B------:R-:W-:-:S05]  /*02c0*/  IADD3 R0, PT, PT, -R4, RZ, RZ ;  /* 0x000000ff04007210 */ /* 0x000fca0007ffe1ff */
[----:B------:R-:W3:Y:S01]  /*02d0*/  LDC.64 R14, c[0x0][0x388] ;  /* 0x0000e200ff0e7b82 */ /* 0x000ee20000000a00 */
[----:B0-----:R-:W-:-:S04]  /*02e0*/  UIADD3 UR5, UP0, UPT, UR6, 0x10, URZ ;  /* 0x0000001006057890 */ /* 0x001fc8000ff1e0ff */
[----:B------:R-:W-:Y:S02]  /*02f0*/  UIADD3.X UR6, UPT, UPT, URZ, UR7, URZ, UP0, !UPT ;  /* 0x00000007ff067290 */ /* 0x000fe400087fe4ff */
[----:B------:R-:W-:Y:S01]  /*0300*/  MOV R25, UR5 ;  /* 0x0000000500197c02 */ /* 0x000fe20008000f00 */
[----:B------:R-:W0:Y:S01]  /*0310*/  LDC.64 R12, c[0x0][0x398] ;  /* 0x0000e600ff0c7b82 */ /* 0x000e220000000a00 */
[----:B-1----:R-:W-:Y:S02]  /*0320*/  ULEA UR4, UR8, UR4, 0x18 ;  /* 0x0000000408047291 */ /* 0x002fe4000f8ec0ff */
[----:B------:R-:W-:Y:S02]  /*0330*/  MOV R28, UR6 ;  /* 0x00000006001c7c02 */ /* 0x000fe40008000f00 */
[----:B------:R-:W-:-:S12]  /*0340*/  UIADD3 UR4, UPT, UPT, UR4, 0x10, URZ ;  /* 0x0000001004047890 */ /* 0x000fd8000fffe0ff */
.L_x_67:
[----:B0-----:R-:W4:Y:S01]  /*0350*/  LDG.E R19, desc[UR10][R16.64] ;  /* 0x0000000a10137981 */ /* 0x001f22000c1e1900 */
[----:B-1-3--:R-:W-:-:S03]  /*0360*/  IMAD.WIDE R6, R2, 0x4, R14 ;  /* 0x0000000402067825 */ /* 0x00afc600078e020e */
[----:B------:R-:W4:Y:S04]  /*0370*/  LDS.128 R8, [UR4+-0x10] ;  /* 0xfffff004ff087984 */ /* 0x000f280008000c00 */
[----:B------:R-:W3:Y:S01]  /*0380*/  LDG.E R26, desc[UR10][R6.64] ;  /* 0x0000000a061a7981 */ /* 0x000ee2000c1e1900 */
[----:B------:R-:W-:Y:S01]  /*0390*/  BSSY.RECONVERGENT B0, `(.L_x_51) ;  /* 0x000000a000007945 */ /* 0x000fe20003800200 */
[----:B----4-:R-:W-:Y:S01]  /*03a0*/  FMUL R27, R8, R19 ;  /* 0x00000013081b7220 */ /* 0x010fe20000400000 */
[----:B0-----:R-:W-:-:S05]  /*03b0*/  IMAD.WIDE R18, R2, 0x4, R12 ;  /* 0x0000000402127825 */ /* 0x001fca00078e020c */
[----:B------:R0:W-:Y:S01]  /*03c0*/  REDG.E.ADD.F32.FTZ.RN.STRONG.GPU desc[UR10][R18.64], R27 ;  /* 0x0000001b120079a6 */ /* 0x0001e2000c12f30a */
[----:B---3--:R-:W-:Y:S01]  /*03d0*/  FFMA R26, R8, R26, R21 ;  /* 0x0000001a081a7223 */ /* 0x008fe20000000015 */
[----:B--2---:R-:W-:Y:S01]  /*03e0*/  IMAD.WIDE R20, R3, 0x4, R6 ;  /* 0x0000000403147825 */ /* 0x004fe200078e0206 */
[----:B------:R-:W-:Y:S02]  /*03f0*/  MOV R6, R25 ;  /* 0x0000001900067202 */ /* 0x000fe40000000f00 */
[----:B------:R-:W-:Y:S01]  /*0400*/  MOV R7, R28 ;  /* 0x0000001c00077202 */ /* 0x000fe20000000f00 */
[----:B------:R-:W-:Y:S06]  /*0410*/  @P0 BRA `(.L_x_52) ;  /* 0x0000000000040947 */ /* 0x000fec0003800000 */
[----:B------:R1:W-:Y:S02]  /*0420*/  REDG.E.ADD.F32.FTZ.RN.STRONG.GPU desc[UR10][R6.64+-0x10], R8 ;  /* 0xfffff008060079a6 */ /* 0x0003e4000c12f30a */
.L_x_52:
[----:B------:R-:W-:Y:S05]  /*0430*/  BSYNC.RECONVERGENT B0 ;  /* 0x0000000000007941 */ /* 0x000fea0003800200 */
.L_x_51:
[----:B-1----:R-:W2:Y:S04]  /*0440*/  LDG.E R8, desc[UR10][R16.64] ;  /* 0x0000000a10087981 */ /* 0x002ea8000c1e1900 */
[----:B------:R-:W3:Y:S01]  /*0450*/  LDG.E R25, desc[UR10][R20.64] ;  /* 0x0000000a14197981 */ /* 0x000ee2000c1e1900 */
[----:B0-----:R-:W-:Y:S01]  /*0460*/  IMAD.WIDE R18, R3, 0x4, R18 ;  /* 0x0000000403127825 */ /* 0x001fe200078e0212 */
[----:B------:R-:W-:Y:S03]  /*0470*/  BSSY.RECONVERGENT B0, `(.L_x_53) ;  /* 0x0000006000007945 */ /* 0x000fe60003800200 */
[----:B--2---:R-:W-:-:S05]  /*0480*/  FMUL R27, R9, R8 ;  /* 0x00000008091b7220 */ /* 0x004fca0000400000 */
[----:B------:R0:W-:Y:S01]  /*0490*/  REDG.E.ADD.F32.FTZ.RN.STRONG.GPU desc[UR10][R18.64], R27 ;  /* 0x0000001b120079a6 */ /* 0x0001e2000c12f30a */
[----:B---3--:R-:W-:Y:S01]  /*04a0*/  FFMA R25, R9, R25, R26 ;  /* 0x0000001909197223 */ /* 0x008fe2000000001a */
[----:B------:R-:W-:Y:S06]  /*04b0*/  @P0 BRA `(.L_x_54) ;  /* 0x0000000000040947 */ /* 0x000fec0003800000 */
[----:B------:R1:W-:Y:S02]  /*04c0*/  REDG.E.ADD.F32.FTZ.RN.STRONG.GPU desc[UR10][R6.64+-0xc], R9 ;  /* 0xfffff409060079a6 */ /* 0x0003e4000c12f30a */
.L_x_54:
[----:B------:R-:W-:Y:S05]  /*04d0*/  BSYNC.RECONVERGENT B0 ;  /* 0x0000000000007941 */ /* 0x000fea0003800200 */
.L_x_53:
[C---:B-1----:R-:W-:Y:S02]  /*04e0*/  IMAD.WIDE R8, R3.reuse, 0x4, R20 ;  /* 0x0000000403087825 */ /* 0x042fe400078e0214 */
[----:B------:R-:W2:Y:S04]  /*04f0*/  LDG.E R21, desc[UR10][R16.64] ;  /* 0x0000000a10157981 */ /* 0x000ea8000c1e1900 */
[----:B------:R-:W3:Y:S01]  /*0500*/  LDG.E R26, desc[UR10][R8.64] ;  /* 0x0000000a081a7981 */ /* 0x000ee2000c1e1900 */
[----:B0-----:R-:W-:Y:S01]  /*0510*/  IMAD.WIDE R18, R3, 0x4, R18 ;  /* 0x0000000403127825 */ /* 0x001fe200078e0212 */
[----:B------:R-:W-:Y:S03]  /*0520*/  BSSY.RECONVERGENT B0, `(.L_x_55) ;  /* 0x0000006000007945 */ /* 0x000fe60003800200 */
[C---:B--2---:R-:W-:Y:S01]  /*0530*/  FMUL R21, R10.reuse, R21 ;  /* 0x000000150a157220 */ /* 0x044fe20000400000 */
[----:B---3--:R-:W-:-:S04]  /*0540*/  FFMA R26, R10, R26, R25 ;  /* 0x0000001a0a1a7223 */ /* 0x008fc80000000019 */
[----:B------:R0:W-:Y:S01]  /*0550*/  REDG.E.ADD.F32.FTZ.RN.STRONG.GPU desc[UR10][R18.64], R21 ;  /* 0x00000015120079a6 */ /* 0x0001e2000c12f30a */
[----:B------:R-:W-:Y:S05]  /*0560*/  @P0 BRA `(.L_x_56) ;  /* 0x0000000000040947 */ /* 0x000fea0003800000 */
[----:B------:R1:W-:Y:S02]  /*0570*/  REDG.E.ADD.F32.FTZ.RN.STRONG.GPU desc[UR10][R6.64+-0x8], R10 ;  /* 0xfffff80a060079a6 */ /* 0x0003e4000c12f30a */
.L_x_56:
[----:B------:R-:W-:Y:S05]  /*0580*/  BSYNC.RECONVERGENT B0 ;  /* 0x0000000000007941 */ /* 0x000fea0003800200 */
.L_x_55:
[----:B------:R-:W2:Y:S01]  /*0590*/  LDG.E R20, desc[UR10][R16.64] ;  /* 0x0000000a10147981 */ /* 0x000ea2000c1e1900 */
[----:B------:R-:W-:-:S04]  /*05a0*/  IMAD.WIDE R8, R3, 0x4, R8 ;  /* 0x0000000403087825 */ /* 0x000fc800078e0208 */
[----:B0-----:R-:W-:Y:S01]  /*05b0*/  IMAD.WIDE R18, R3, 0x4, R18 ;  /* 0x0000000403127825 */ /* 0x001fe200078e0212 */
[----:B-1----:R0:W5:Y:S01]  /*05c0*/  LDG.E R10, desc[UR10][R8.64] ;  /* 0x0000000a080a7981 */ /* 0x002162000c1e1900 */
[----:B------:R-:W-:Y:S02]  /*05d0*/  BSSY.RECONVERGENT B0, `(.L_x_57) ;  /* 0x0000006000007945 */ /* 0x000fe40003800200 */
[----:B--2---:R-:W-:Y:S01]  /*05e0*/  FMUL R25, R11, R20 ;  /* 0x000000140b197220 */ /* 0x004fe20000400000 */
[----:B------:R-:W-:-:S04]  /*05f0*/  IMAD.WIDE R20, R3, 0x4, R8 ;  /* 0x0000000403147825 */ /* 0x000fc800078e0208 */
[----:B------:R0:W-:Y:S01]  /*0600*/  REDG.E.ADD.F32.FTZ.RN.STRONG.GPU desc[UR10][R18.64], R25 ;  /* 0x00000019120079a6 */ /* 0x0001e2000c12f30a */
[----:B------:R-:W-:Y:S05]  /*0610*/  @P0 BRA `(.L_x_58) ;  /* 0x0000000000040947 */ /* 0x000fea0003800000 */
[----:B------:R1:W-:Y:S02]  /*0620*/  REDG.E.ADD.F32.FTZ.RN.STRONG.GPU desc[UR10][R6.64+-0x4], R11 ;  /* 0xfffffc0b060079a6 */ /* 0x0003e4000c12f30a */
.L_x_58:
[----:B------:R-:W-:Y:S05]  /*0630*/  BSYNC.RECONVERGENT B0 ;  /* 0x0000000000007941 */ /* 0x000fea0003800200 */
.L_x_57:
[----:B0-----:R-:W2:Y:S01]  /*0640*/  LDG.E R25, desc[UR10][R20.64] ;  /* 0x0000000a14197981 */ /* 0x001ea2000c1e1900 */
[----:B-----5:R-:W-:-:S03]  /*0650*/  FFMA R27, R11, R10, R26 ;  /* 0x0000000a0b1b7223 */ /* 0x020fc6000000001a */
[----:B-1----:R-:W2:Y:S02]  /*0660*/  LDS.128 R8, [UR4] ;  /* 0x00000004ff087984 */ /* 0x002ea40008000c00 */
[----:B--2---:R-:W-:Y:S02]  /*0670*/  FFMA R26, R8, R25, R27 ;  /* 0x00000019081a7223 */ /* 0x004fe4000000001b */
[----:B------:R-:W2:Y:S01]  /*0680*/  LDG.E R25, desc[UR10][R16.64] ;  /* 0x0000000a10197981 */ /* 0x000ea2000c1e1900 */
[C---:B------:R-:W-:Y:S01]  /*0690*/  IMAD.WIDE R18, R3.reuse, 0x4, R18 ;  /* 0x0000000403127825 */ /* 0x040fe200078e0212 */
[----:B------:R-:W-:Y:S03]  /*06a0*/  BSSY.RECONVERGENT B0, `(.L_x_59) ;  /* 0x0000006000007945 */ /* 0x000fe60003800200 */
[----:B------:R-:W-:-:S04]  /*06b0*/  IMAD.WIDE R28, R3, 0x4, R20 ;  /* 0x00000004031c7825 */ /* 0x000fc800078e0214 */
[----:B--2---:R-:W-:-:S05]  /*06c0*/  FMUL R25, R8, R25 ;  /* 0x0000001908197220 */ /* 0x004fca0000400000 */
[----:B------:R0:W-:Y:S01]  /*06d0*/  REDG.E.ADD.F32.FTZ.RN.STRONG.GPU desc[UR10][R18.64], R25 ;  /* 0x00000019120079a6 */ /* 0x0001e2000c12f30a */
[----:B------:R-:W-:Y:S05]  /*06e0*/  @P0 BRA `(.L_x_60) ;  /* 0x0000000000040947 */ /* 0x000fea0003800000 */
[----:B------:R1:W-:Y:S02]  /*06f0*/  REDG.E.ADD.F32.FTZ.RN.STRONG.GPU desc[UR10][R6.64], R8 ;  /* 0x00000008060079a6 */ /* 0x0003e4000c12f30a */
.L_x_60:
[----:B------:R-:W-:Y:S05]  /*0700*/  BSYNC.RECONVERGENT B0 ;  /* 0x0000000000007941 */ /* 0x000fea0003800200 */
.L_x_59:
        /* <DEDUP_REMOVED lines=9> */
.L_x_62:
[----:B------:R-:W-:Y:S05]  /*07a0*/  BSYNC.RECONVERGENT B0 ;  /* 0x0000000000007941 */ /* 0x000fea0003800200 */
.L_x_61:
[----:B-1----:R-:W2:Y:S01]  /*07b0*/  LDG.E R9, desc[UR10][R16.64] ;  /* 0x0000000a10097981 */ /* 0x002ea2000c1e1900 */
[----:B------:R-:W-:-:S05]  /*07c0*/  IMAD.WIDE R28, R3, 0x4, R28 ;  /* 0x00000004031c7825 */ /* 0x000fca00078e021c */
        /* <DEDUP_REMOVED lines=8> */
.L_x_64:
[----:B------:R-:W-:Y:S05]  /*0850*/  BSYNC.RECONVERGENT B0 ;  /* 0x0000000000007941 */ /* 0x000fea0003800200 */
.L_x_63:
[----:B-1----:R-:W2:Y:S01]  /*0860*/  LDG.E R10, desc[UR10][R16.64] ;  /* 0x0000000a100a7981 */ /* 0x002ea2000c1e1900 */
[----:B------:R-:W-:-:S06]  /*0870*/  IMAD.WIDE R28, R3, 0x4, R28 ;  /* 0x00000004031c7825 */ /* 0x000fcc00078e021c */
[----:B------:R-:W3:Y:S01]  /*0880*/  LDG.E R28, desc[UR10][R28.64] ;  /* 0x0000000a1c1c7981 */ /* 0x000ee2000c1e1900 */
[----:B0-----:R-:W-:Y:S01]  /*0890*/  IMAD.WIDE R18, R3, 0x4, R18 ;  /* 0x0000000403127825 */ /* 0x001fe200078e0212 */
[----:B------:R-:W-:Y:S01]  /*08a0*/  IADD3 R0, PT, PT, R0, 0x8, RZ ;  /* 0x0000000800007810 */ /* 0x000fe20007ffe0ff */
[----:B------:R-:W-:Y:S03]  /*08b0*/  BSSY.RECONVERGENT B0, `(.L_x_65) ;  /* 0x0000007000007945 */ /* 0x000fe60003800200 */
[----:B------:R-:W-:Y:S01]  /*08c0*/  ISETP.NE.AND P2, PT, R0, RZ, PT ;  /* 0x000000ff0000720c */ /* 0x000fe20003f45270 */
[----:B--2---:R-:W-:-:S05]  /*08d0*/  FMUL R9, R11, R10 ;  /* 0x0000000a0b097220 */ /* 0x004fca0000400000 */
[----:B------:R0:W-:Y:S01]  /*08e0*/  REDG.E.ADD.F32.FTZ.RN.STRONG.GPU desc[UR10][R18.64], R9 ;  /* 0x00000009120079a6 */ /* 0x0001e2000c12f30a */
[----:B---3--:R-:W-:Y:S01]  /*08f0*/  FFMA R21, R11, R28, R8 ;  /* 0x0000001c0b157223 */ /* 0x008fe20000000008 */
[----:B------:R-:W-:Y:S06]  /*0900*/  @P0 BRA `(.L_x_66) ;  /* 0x0000000000040947 */ /* 0x000fec0003800000 */
[----:B------:R1:W-:Y:S02]  /*0910*/  REDG.E.ADD.F32.FTZ.RN.STRONG.GPU desc[UR10][R6.64+0xc], R11 ;  /* 0x00000c0b060079a6 */ /* 0x0003e4000c12f30a */
.L_x_66:
[----:B------:R-:W-:Y:S05]  /*0920*/  BSYNC.RECONVERGENT B0 ;  /* 0x0000000000007941 */ /* 0x000fea0003800200 */
.L_x_65:
[----:B------:R-:W-:Y:S01]  /*0930*/  IADD3 R25, P1, PT, R6, 0x20, RZ ;  /* 0x0000002006197810 */ /* 0x000fe20007f3e0ff */
[----:B------:R-:W-:Y:S01]  /*0940*/  UIADD3 UR4, UPT, UPT, UR4, 0x20, URZ ;  /* 0x0000002004047890 */ /* 0x000fe2000fffe0ff */
[----:B------:R-:W-:Y:S02]  /*0950*/  LEA R2, R3, R2, 0x3 ;  /* 0x0000000203027211 */ /* 0x000fe400078e18ff */
[----:B------:R-:W-:Y:S01]  /*0960*/  IADD3.X R28, PT, PT, RZ, R7, RZ, P1, !PT ;  /* 0x00000007ff1c7210 */ /* 0x000fe20000ffe4ff */
[----:B------:R-:W-:Y:S08]  /*0970*/  @P2 BRA `(.L_x_67) ;  /* 0xfffffff800742947 */ /* 0x000ff0000383ffff */
.L_x_50:
[----:B------:R-:W-:-:S13]  /*0980*/  ISETP.NE.AND P0, PT, R5, RZ, PT ;  /* 0x000000ff0500720c */ /* 0x000fda0003f05270 */
[----:B------:R-:W-:Y:S05]  /*0990*/  @!P0 BRA `(.L_x_49) ;  /* 0x0000000400f08947 */ /* 0x000fea0003800000 */
[----:B------:R-:W2:Y:S01]  /*09a0*/  LDCU UR6, c[0x0][0x3b4] ;  /* 0x00007680ff0677ac */ /* 0x000ea20008000800 */
[----:B------:R-:W-:Y:S01]  /*09b0*/  ISETP.GE.U32.AND P0, PT, R5, 0x4, PT ;  /* 0x000000040500780c */ /* 0x000fe20003f06070 */
[----:B--2---:R-:W-:-:S12]  /*09c0*/  ULOP3.LUT UR4, UR6, 0x3, URZ, 0xc0, !UPT ;  /* 0x0000000306047892 */ /* 0x004fd8000f8ec0ff */
[----:B------:R-:W-:Y:S05]  /*09d0*/  @!P0 BRA `(.L_x_68) ;  /* 0x0000000000e48947 */ /* 0x000fea0003800000 */
[----:B-1----:R-:W2:Y:S01]  /*09e0*/  LDG.E R11, desc[UR10][R16.64] ;  /* 0x0000000a100b7981 */ /* 0x002ea2000c1e1900 */
[----:B------:R-:W-:Y:S01]  /*09f0*/  MOV R0, 0x400 ;  /* 0x0000040000007802 */ /* 0x000fe20000000f00 */
[----:B------:R-:W1:Y:S01]  /*0a00*/  LDC.64 R14, c[0x0][0x388] ;  /* 0x0000e200ff0e7b82 */ /* 0x000e620000000a00 */
[----:B------:R-:W-:Y:S01]  /*0a10*/  ISETP.NE.AND P0, PT, R24, RZ, PT ;  /* 0x000000ff1800720c */ /* 0x000fe20003f05270 */
[----:B------:R-:W3:Y:S06]  /*0a20*/  S2R R5, SR_CgaCtaId ;  /* 0x0000000000057919 */ /* 0x000eec0000008800 */
[----:B------:R-:W4:Y:S08]  /*0a30*/  LDC.64 R12, c[0x0][0x398] ;  /* 0x0000e600ff0c7b82 */ /* 0x000f300000000a00 */
[----:B------:R-:W0:Y:S01]  /*0a40*/  LDC.64 R6, c[0x0][0x3a0] ;  /* 0x0000e800ff067b82 */ /* 0x000e220000000a00 */
[----:B---3--:R-:W-:-:S04]  /*0a50*/  LEA R5, R5, R0, 0x18 ;  /* 0x0000000005057211 */ /* 0x008fc800078ec0ff */
[C---:B------:R-:W-:Y:S01]  /*0a60*/  LEA R10, R4.reuse, R5, 0x2 ;  /* 0x00000005040a7211 */ /* 0x040fe200078e10ff */
[C---:B------:R-:W-:Y:S01]  /*0a70*/  IMAD R5, R4.reuse, R3, R23 ;  /* 0x0000000304057224 */ /* 0x040fe200078e0217 */
[----:B------:R-:W-:Y:S01]  /*0a80*/  BSSY.RECONVERGENT B0, `(.L_x_69) ;  /* 0x000000a000007945 */ /* 0x000fe20003800200 */
[----:B0-----:R-:W-:Y:S02]  /*0a90*/  IMAD.WIDE.U32 R6, R4, 0x4, R6 ;  /* 0x0000000404067825 */ /* 0x001fe400078e0006 */
[----:B------:R-:W2:Y:S02]  /*0aa0*/  LDS.64 R8, [R10] ;  /* 0x000000000a087984 */ /* 0x000ea40000000a00 */
[----:B-1----:R-:W-:-:S04]  /*0ab0*/  IMAD.WIDE R14, R5, 0x4, R14 ;  /* 0x00000004050e7825 */ /* 0x002fc800078e020e */
[----:B----4-:R-:W-:Y:S01]  /*0ac0*/  IMAD.WIDE R12, R5, 0x4, R12 ;  /* 0x00000004050c7825 */ /* 0x010fe200078e020c */
[----:B------:R0:W5:Y:S03]  /*0ad0*/  LDG.E R0, desc[UR10][R14.64] ;  /* 0x0000000a0e007981 */ /* 0x000166000c1e1900 */
[----:B--2---:R-:W-:-:S05]  /*0ae0*/  FMUL R11, R8, R11 ;  /* 0x0000000b080b7220 */ /* 0x004fca0000400000 */
[----:B------:R0:W-:Y:S01]  /*0af0*/  REDG.E.ADD.F32.FTZ.RN.STRONG.GPU desc[UR10][R12.64], R11 ;  /* 0x0000000b0c0079a6 */ /* 0x0001e2000c12f30a */
[----:B------:R-:W-:Y:S05]  /*0b00*/  @P0 BRA `(.L_x_70) ;  /* 0x0000000000040947 */ /* 0x000fea0003800000 */
[----:B------:R1:W-:Y:S02]  /*0b10*/  REDG.E.ADD.F32.FTZ.RN.STRONG.GPU desc[UR10][R6.64], R8 ;  /* 0x00000008060079a6 */ /* 0x0003e4000c12f30a */
.L_x_70:
[----:B------:R-:W-:Y:S05]  /*0b20*/  BSYNC.RECONVERGENT B0 ;  /* 0x0000000000007941 */ /* 0x000fea0003800200 */
.L_x_69:
[----:B------:R-:W2:Y:S01]  /*0b30*/  LDG.E R2, desc[UR10][R16.64] ;  /* 0x0000000a10027981 */ /* 0x000ea2000c1e1900 */
[----:B0-----:R-:W-:-:S04]  /*0b40*/  IMAD.WIDE R14, R3, 0x4, R14 ;  /* 0x00000004030e7825 */ /* 0x001fc800078e020e */
[----:B------:R-:W-:Y:S01]  /*0b50*/  IMAD.WIDE R12, R3, 0x4, R12 ;  /* 0x00000004030c7825 */ /* 0x000fe200078e020c */
[----:B------:R-:W-:Y:S03]  /*0b60*/  BSSY.RECONVERGENT B0, `(.L_x_71) ;  /* 0x0000006000007945 */ /* 0x000fe60003800200 */
[----:B--2---:R-:W-:Y:S02]  /*0b70*/  FMUL R5, R9, R2 ;  /* 0x0000000209057220 */ /* 0x004fe40000400000 */
[----:B------:R0:W5:Y:S04]  /*0b80*/  LDG.E R2, desc[UR10][R14.64] ;  /* 0x0000000a0e027981 */ /* 0x000168000c1e1900 */
[----:B------:R0:W-:Y:S01]  /*0b90*/  REDG.E.ADD.F32.FTZ.RN.STRONG.GPU desc[UR10][R12.64], R5 ;  /* 0x000000050c0079a6 */ /* 0x0001e2000c12f30a */
[----:B------:R-:W-:Y:S05]  /*0ba0*/  @P0 BRA `(.L_x_72) ;  /* 0x0000000000040947 */ /* 0x000fea0003800000 */
[----:B------:R2:W-:Y:S02]  /*0bb0*/  REDG.E.ADD.F32.FTZ.RN.STRONG.GPU desc[UR10][R6.64+0x4], R9 ;  /* 0x00000409060079a6 */ /* 0x0005e4000c12f30a */
.L_x_72:
[----:B------:R-:W-:Y:S05]  /*0bc0*/  BSYNC.RECONVERGENT B0 ;  /* 0x0000000000007941 */ /* 0x000fea0003800200 */
.L_x_71:
[----:B0-----:R-:W3:Y:S01]  /*0bd0*/  LDG.E R5, desc[UR10][R16.64] ;  /* 0x0000000a10057981 */ /* 0x001ee2000c1e1900 */
[----:B------:R-:W-:-:S03]  /*0be0*/  IMAD.WIDE R14, R3, 0x4, R14 ;  /* 0x00000004030e7825 */ /* 0x000fc600078e020e */
[----:B------:R-:W3:Y:S01]  /*0bf0*/  LDS.64 R10, [R10+0x8] ;  /* 0x000008000a0a7984 */ /* 0x000ee20000000a00 */
[----:B------:R-:W-:Y:S01]  /*0c00*/  IMAD.WIDE R12, R3, 0x4, R12 ;  /* 0x00000004030c7825 */ /* 0x000fe200078e020c */
[----:B------:R-:W-:Y:S03]  /*0c10*/  BSSY.RECONVERGENT B0, `(.L_x_73) ;  /* 0x0000006000007945 */ /* 0x000fe60003800200 */
[----:B---3--:R-:W-:Y:S02]  /*0c20*/  FMUL R19, R10, R5 ;  /* 0x000000050a137220 */ /* 0x008fe40000400000 */
[----:B------:R0:W5:Y:S04]  /*0c30*/  LDG.E R5, desc[UR10][R14.64] ;  /* 0x0000000a0e057981 */ /* 0x000168000c1e1900 */
[----:B------:R0:W-:Y:S01]  /*0c40*/  REDG.E.ADD.F32.FTZ.RN.STRONG.GPU desc[UR10][R12.64], R19 ;  /* 0x000000130c0079a6 */ /* 0x0001e2000c12f30a */
[----:B------:R-:W-:Y:S05]  /*0c50*/  @P0 BRA `(.L_x_74) ;  /* 0x0000000000040947 */ /* 0x000fea0003800000 */
[----:B------:R3:W-:Y:S02]  /*0c60*/  REDG.E.ADD.F32.FTZ.RN.STRONG.GPU desc[UR10][R6.64+0x8], R10 ;  /* 0x0000080a060079a6 */ /* 0x0007e4000c12f30a */
.L_x_74:
[----:B------:R-:W-:Y:S05]  /*0c70*/  BSYNC.RECONVERGENT B0 ;  /* 0x0000000000007941 */ /* 0x000fea0003800200 */
.L_x_73:
[----:B------:R-:W4:Y:S01]  /*0c80*/  LDG.E R18, desc[UR10][R16.64] ;  /* 0x0000000a10127981 */ /* 0x000f22000c1e1900 */
[----:B0-----:R-:W-:-:S04]  /*0c90*/  IMAD.WIDE R14, R3, 0x4, R14 ;  /* 0x00000004030e7825 */ /* 0x001fc800078e020e */
[----:B-----5:R-:W-:Y:S01]  /*0ca0*/  FFMA R0, R8, R0, R21 ;  /* 0x0000000008007223 */ /* 0x020fe20000000015 */
[----:B------:R-:W-:-:S04]  /*0cb0*/  IMAD.WIDE R12, R3, 0x4, R12 ;  /* 0x00000004030c7825 */ /* 0x000fc800078e020c */
[----:B--2---:R-:W-:Y:S01]  /*0cc0*/  FFMA R9, R9, R2, R0 ;  /* 0x0000000209097223 */ /* 0x004fe20000000000 */
[----:B------:R0:W5:Y:S01]  /*0cd0*/  LDG.E R14, desc[UR10][R14.64] ;  /* 0x0000000a0e0e7981 */ /* 0x000162000c1e1900 */
[----:B------:R-:W-:Y:S02]  /*0ce0*/  BSSY.RECONVERGENT B0, `(.L_x_75) ;  /* 0x0000006000007945 */ /* 0x000fe40003800200 */
[----:B---3--:R-:W-:Y:S01]  /*0cf0*/  FFMA R10, R10, R5, R9 ;  /* 0x000000050a0a7223 */ /* 0x008fe20000000009 */
[----:B----4-:R-:W-:-:S05]  /*0d00*/  FMUL R19, R11, R18 ;  /* 0x000000120b137220 */ /* 0x010fca0000400000 */
[----:B------:R0:W-:Y:S01]  /*0d10*/  REDG.E.ADD.F32.FTZ.RN.STRONG.GPU desc[UR10][R12.64], R19 ;  /* 0x000000130c0079a6 */ /* 0x0001e2000c12f30a */
[----:B------:R-:W-:Y:S05]  /*0d20*/  @P0 BRA `(.L_x_76) ;  /* 0x0000000000040947 */ /* 0x000fea0003800000 */
[----:B------:R2:W-:Y:S02]  /*0d30*/  REDG.E.ADD.F32.FTZ.RN.STRONG.GPU desc[UR10][R6.64+0xc], R11 ;  /* 0x00000c0b060079a6 */ /* 0x0005e4000c12f30a */
.L_x_76:
[----:B------:R-:W-:Y:S05]  /*0d40*/  BSYNC.RECONVERGENT B0 ;  /* 0x0000000000007941 */ /* 0x000fea0003800200 */
.L_x_75:
[----:B------:R-:W-:Y:S01]  /*0d50*/  IADD3 R4, PT, PT, R4, 0x4, RZ ;  /* 0x0000000404047810 */ /* 0x000fe20007ffe0ff */
[----:B-----5:R-:W-:-:S07]  /*0d60*/  FFMA R21, R11, R14, R10 ;  /* 0x0000000e0b157223 */ /* 0x020fce000000000a */
.L_x_68:
[----:B------:R-:W-:-:S09]  /*0d70*/  UISETP.NE.AND UP0, UPT, UR4, URZ, UPT ;  /* 0x000000ff0400728c */ /* 0x000fd2000bf05270 */
[----:B------:R-:W-:Y:S05]  /*0d80*/  BRA.U !UP0, `(.L_x_49) ;  /* 0x0000000108f47547 */ /* 0x000fea000b800000 */
[----:B------:R-:W-:-:S09]  /*0d90*/  UISETP.NE.AND UP0, UPT, UR4, 0x1, UPT ;  /* 0x000000010400788c */ /* 0x000fd2000bf05270 */
[----:B------:R-:W-:Y:S05]  /*0da0*/  BRA.U !UP0, `(.L_x_77) ;  /* 0x0000000108887547 */ /* 0x000fea000b800000 */
[----:B------:R-:W3:Y:S01]  /*0db0*/  LDG.E R5, desc[UR10][R16.64] ;  /* 0x0000000a10057981 */ /* 0x000ee2000c1e1900 */
[----:B------:R-:W-:Y:S01]  /*0dc0*/  MOV R0, 0x400 ;  /* 0x0000040000007802 */ /* 0x000fe20000000f00 */
[----:B-12---:R-:W1:Y:S01]  /*0dd0*/  LDC.64 R10, c[0x0][0x388] ;  /* 0x0000e200ff0a7b82 */ /* 0x006e620000000a00 */
[----:B------:R-:W-:Y:S01]  /*0de0*/  ISETP.NE.AND P0, PT, R24, RZ, PT ;  /* 0x000000ff1800720c */ /* 0x000fe20003f05270 */
[----:B------:R-:W2:Y:S01]  /*0df0*/  S2R R7, SR_CgaCtaId ;  /* 0x0000000000077919 */ /* 0x000ea20000008800 */
[----:B0-----:R-:W-:-:S05]  /*0e00*/  IMAD R15, R4, R3, R23 ;  /* 0x00000003040f7224 */ /* 0x001fca00078e0217 */
[----:B------:R-:W0:Y:S08]  /*0e10*/  LDC.64 R8, c[0x0][0x398] ;  /* 0x0000e600ff087b82 */ /* 0x000e300000000a00 */
[----:B------:R-:W4:Y:S01]  /*0e20*/  LDC.64 R12, c[0x0][0x3a0] ;  /* 0x0000e800ff0c7b82 */ /* 0x000f220000000a00 */
[----:B------:R-:W-:Y:S01]  /*0e30*/  BSSY.RECONVERGENT B0, `(.L_x_78) ;  /* 0x000000c000007945 */ /* 0x000fe20003800200 */
[----:B-1----:R-:W-:-:S04]  /*0e40*/  IMAD.WIDE R10, R15, 0x4, R10 ;  /* 0x000000040f0a7825 */ /* 0x002fc800078e020a */
[----:B0-----:R-:W-:Y:S01]  /*0e50*/  IMAD.WIDE R8, R15, 0x4, R8 ;  /* 0x000000040f087825 */ /* 0x001fe200078e0208 */
[----:B--2---:R-:W-:Y:S02]  /*0e60*/  LEA R7, R7, R0, 0x18 ;  /* 0x0000000007077211 */ /* 0x004fe400078ec0ff */
[----:B------:R0:W5:Y:S02]  /*0e70*/  LDG.E R0, desc[UR10][R10.64] ;  /* 0x0000000a0a007981 */ /* 0x000164000c1e1900 */
[C---:B------:R-:W-:Y:S01]  /*0e80*/  LEA R7, R4.reuse, R7, 0x2 ;  /* 0x0000000704077211 */ /* 0x040fe200078e10ff */
[----:B----4-:R-:W-:-:S05]  /*0e90*/  IMAD.WIDE.U32 R12, R4, 0x4, R12 ;  /* 0x00000004040c7825 */ /* 0x010fca00078e000c */
[----:B------:R-:W3:Y:S02]  /*0ea0*/  LDS.64 R6, [R7] ;  /* 0x0000000007067984 */ /* 0x000ee40000000a00 */
[----:B---3--:R-:W-:-:S05]  /*0eb0*/  FMUL R5, R6, R5 ;  /* 0x0000000506057220 */ /* 0x008fca0000400000 */
[----:B------:R0:W-:Y:S01]  /*0ec0*/  REDG.E.ADD.F32.FTZ.RN.STRONG.GPU desc[UR10][R8.64], R5 ;  /* 0x00000005080079a6 */ /* 0x0001e2000c12f30a */
[----:B------:R-:W-:Y:S05]  /*0ed0*/  @P0 BRA `(.L_x_79) ;  /* 0x0000000000040947 */ /* 0x000fea0003800000 */
[----:B------:R1:W-:Y:S02]  /*0ee0*/  REDG.E.ADD.F32.FTZ.RN.STRONG.GPU desc[UR10][R12.64], R6 ;  /* 0x000000060c0079a6 */ /* 0x0003e4000c12f30a */
.L_x_79:
[----:B------:R-:W-:Y:S05]  /*0ef0*/  BSYNC.RECONVERGENT B0 ;  /* 0x0000000000007941 */ /* 0x000fea0003800200 */
.L_x_78:
[----:B------:R-:W2:Y:S01]  /*0f00*/  LDG.E R2, desc[UR10][R16.64] ;  /* 0x0000000a10027981 */ /* 0x000ea2000c1e1900 */
[----:B0-----:R-:W-:-:S04]  /*0f10*/  IMAD.WIDE R10, R3, 0x4, R10 ;  /* 0x00000004030a7825 */ /* 0x001fc800078e020a */
[----:B------:R-:W-:Y:S01]  /*0f20*/  IMAD.WIDE R8, R3, 0x4, R8 ;  /* 0x0000000403087825 */ /* 0x000fe200078e0208 */
[----:B------:R-:W-:Y:S01]  /*0f30*/  BSSY.RECONVERGENT B0, `(.L_x_80) ;  /* 0x0000007000007945 */ /* 0x000fe20003800200 */
[----:B------:R0:W5:Y:S02]  /*0f40*/  LDG.E R10, desc[UR10][R10.64] ;  /* 0x0000000a0a0a7981 */ /* 0x000164000c1e1900 */
[----:B-----5:R-:W-:Y:S01]  /*0f50*/  FFMA R0, R6, R0, R21 ;  /* 0x0000000006007223 */ /* 0x020fe20000000015 */
[----:B--2---:R-:W-:-:S05]  /*0f60*/  FMUL R5, R7, R2 ;  /* 0x0000000207057220 */ /* 0x004fca0000400000 */
[----:B------:R0:W-:Y:S01]  /*0f70*/  REDG.E.ADD.F32.FTZ.RN.STRONG.GPU desc[UR10][R8.64], R5 ;  /* 0x00000005080079a6 */ /* 0x0001e2000c12f30a */
[----:B------:R-:W-:Y:S05]  /*0f80*/  @P0 BRA `(.L_x_81) ;  /* 0x0000000000040947 */ /* 0x000fea0003800000 */
[----:B------:R2:W-:Y:S02]  /*0f90*/  REDG.E.ADD.F32.FTZ.RN.STRONG.GPU desc[UR10][R12.64+0x4], R7 ;  /* 0x000004070c0079a6 */ /* 0x0005e4000c12f30a */
.L_x_81:
[----:B------:R-:W-:Y:S05]  /*0fa0*/  BSYNC.RECONVERGENT B0 ;  /* 0x0000000000007941 */ /* 0x000fea0003800200 */
.L_x_80:
[----:B------:R-:W-:Y:S01]  /*0fb0*/  IADD3 R4, PT, PT, R4, 0x2, RZ ;  /* 0x0000000204047810 */ /* 0x000fe20007ffe0ff */
[----:B------:R-:W-:-:S07]  /*0fc0*/  FFMA R21, R7, R10, R0 ;  /* 0x0000000a07157223 */ /* 0x000fce0000000000 */
.L_x_77:
[----:B------:R-:W-:-:S04]  /*0fd0*/  ULOP3.LUT UR5, UR6, 0x1, URZ, 0xc0, !UPT ;  /* 0x0000000106057892 */ /* 0x000fc8000f8ec0ff */
[----:B------:R-:W-:-:S09]  /*0fe0*/  UISETP.NE.U32.AND UP0, UPT, UR5, 0x1, UPT ;  /* 0x000000010500788c */ /* 0x000fd2000bf05070 */
[----:B------:R-:W-:Y:S05]  /*0ff0*/  BRA.U UP0, `(.L_x_49) ;  /* 0x0000000100587547 */ /* 0x000fea000b800000 */
[----:B-12---:R-:W1:Y:S01]  /*1000*/  S2R R7, SR_CgaCtaId ;  /* 0x0000000000077919 */ /* 0x006e620000008800 */
[----:B------:R-:W-:Y:S01]  /*1010*/  MOV R0, 0x400 ;  /* 0x0000040000007802 */ /* 0x000fe20000000f00 */
[----:B------:R-:W-:Y:S01]  /*1020*/  IMAD R23, R4, R3, R23 ;  /* 0x0000000304177224 */ /* 0x000fe200078e0217 */
[----:B0-----:R-:W0:Y:S01]  /*1030*/  LDC.64 R8, c[0x0][0x398] ;  /* 0x0000e600ff087b82 */ /* 0x001e220000000a00 */
[----:B------:R-:W2:Y:S01]  /*1040*/  LDG.E R5, desc[UR10][R16.64] ;  /* 0x0000000a10057981 */ /* 0x000ea2000c1e1900 */
[----:B-1----:R-:W-:-:S04]  /*1050*/  LEA R7, R7, R0, 0x18 ;  /* 0x0000000007077211 */ /* 0x002fc800078ec0ff */
[----:B------:R-:W-:Y:S02]  /*1060*/  LEA R0, R4, R7, 0x2 ;  /* 0x0000000704007211 */ /* 0x000fe400078e10ff */
[----:B------:R-:W1:Y:S04]  /*1070*/  LDC.64 R6, c[0x0][0x388] ;  /* 0x0000e200ff067b82 */ /* 0x000e680000000a00 */
[----:B------:R-:W2:Y:S01]  /*1080*/  LDS R0, [R0] ;  /* 0x0000000000007984 */ /* 0x000ea20000000800 */
[----:B-1----:R-:W-:-:S06]  /*1090*/  IMAD.WIDE R2, R23, 0x4, R6 ;  /* 0x0000000417027825 */ /* 0x002fcc00078e0206 */
[----:B------:R-:W3:Y:S01]  /*10a0*/  LDG.E R2, desc[UR10][R2.64] ;  /* 0x0000000a02027981 */ /* 0x000ee2000c1e1900 */
[----:B------:R-:W-:Y:S01]  /*10b0*/  ISETP.NE.AND P0, PT, R24, RZ, PT ;  /* 0x000000ff1800720c */ /* 0x000fe20003f05270 */
[----:B0-----:R-:W-:Y:S01]  /*10c0*/  IMAD.WIDE R6, R23, 0x4, R8 ;  /* 0x0000000417067825 */ /* 0x001fe200078e0208 */
[----:B------:R-:W-:Y:S03]  /*10d0*/  BSSY.RECONVERGENT B0, `(.L_x_49) ;  /* 0x0000008000007945 */ /* 0x000fe60003800200 */
[----:B--2---:R-:W-:-:S05]  /*10e0*/  FMUL R5, R0, R5 ;  /* 0x0000000500057220 */ /* 0x004fca0000400000 */
[----:B------:R0:W-:Y:S01]  /*10f0*/  REDG.E.ADD.F32.FTZ.RN.STRONG.GPU desc[UR10][R6.64], R5 ;  /* 0x00000005060079a6 */ /* 0x0001e2000c12f30a */
[----:B---3--:R-:W-:Y:S02]  /*1100*/  FFMA R21, R0, R2, R21 ;  /* 0x0000000200157223 */ /* 0x008fe40000000015 */
[----:B0-----:R-:W-:Y:S05]  /*1110*/  @P0 BRA `(.L_x_82) ;  /* 0x00000000000c0947 */ /* 0x001fea0003800000 */
[----:B------:R-:W0:Y:S02]  /*1120*/  LDC.64 R2, c[0x0][0x3a0] ;  /* 0x0000e800ff027b82 */ /* 0x000e240000000a00 */
[----:B0-----:R-:W-:-:S05]  /*1130*/  IMAD.WIDE.U32 R4, R4, 0x4, R2 ;  /* 0x0000000404047825 */ /* 0x001fca00078e0002 */
[----:B------:R0:W-:Y:S02]  /*1140*/  REDG.E.ADD.F32.FTZ.RN.STRONG.GPU desc[UR10][R4.64], R0 ;  /* 0x00000000040079a6 */ /* 0x0001e4000c12f30a */
.L_x_82:
[----:B------:R-:W-:Y:S05]  /*1150*/  BSYNC.RECONVERGENT B0 ;  /* 0x0000000000007941 */ /* 0x000fea0003800200 */
.L_x_49:
[----:B------:R-:W0:Y:S01]  /*1160*/  LDG.E R16, desc[UR10][R16.64] ;  /* 0x0000000a10107981 */ /* 0x000e22000c1e1900 */
[----:B------:R-:W3:Y:S02]  /*1170*/  LDC.64 R2, c[0x0][0x390] ;  /* 0x0000e400ff027b82 */ /* 0x000ee40000000a00 */
[----:B---3--:R-:W-:Y:S01]  /*1180*/  IMAD.WIDE R22, R22, 0x4, R2 ;  /* 0x0000000416167825 */ /* 0x008fe200078e0202 */
[----:B0-----:R-:W-:-:S05]  /*1190*/  FSET.BF.GT.AND R0, R16, RZ, PT ;  /* 0x000000ff1000720a */ /* 0x001fca0003804000 */
[----:B------:R-:W-:-:S05]  /*11a0*/  FMUL R21, R0, R21 ;  /* 0x0000001500157220 */ /* 0x000fca0000400000 */
[----:B------:R-:W-:Y:S01]  /*11b0*/  REDG.E.ADD.F32.FTZ.RN.STRONG.GPU desc[UR10][R22.64], R21 ;  /* 0x00000015160079a6 */ /* 0x000fe2000c12f30a */
[----:B------:R-:W-:Y:S05]  /*11c0*/  EXIT ;  /* 0x000000000000794d */ /* 0x000fea0003800000 */
.L_x_83:
        /* <DEDUP_REMOVED lines=11> */
.L_x_93:


//--------------------- .text._Z15forward_kernel1PKfPfS0_S0_iii --------------------------
	.section	.text._Z15forward_kernel1PKfPfS0_S0_iii,"ax",@progbits
	.align	128
        .global         _Z15forward_kernel1PKfPfS0_S0_iii
        .type           _Z15forward_kernel1PKfPfS0_S0_iii,@function
        .size           _Z15forward_kernel1PKfPfS0_S0_iii,(.L_x_94 - _Z15forward_kernel1PKfPfS0_S0_iii)
        .other          _Z15forward_kernel1PKfPfS0_S0_iii,@"STO_CUDA_ENTRY STV_DEFAULT"
_Z15forward_kernel1PKfPfS0_S0_iii:
.text._Z15forward_kernel1PKfPfS0_S0_iii:
[----:B------:R-:W-:Y:S01]  /*0000*/  LDC R1, c[0x0][0x37c] ;  /* 0x0000df00ff017b82 */ /* 0x000fe20000000800 */
[----:B------:R-:W0:Y:S07]  /*0010*/  S2R R13, SR_TID.X ;  /* 0x00000000000d7919 */ /* 0x000e2e0000002100 */
[----:B------:R-:W0:Y:S01]  /*0020*/  LDC R12, c[0x0][0x3a0] ;  /* 0x0000e800ff0c7b82 */ /* 0x000e220000000800 */
[----:B------:R-:W1:Y:S07]  /*0030*/  LDCU.64 UR6, c[0x0][0x358] ;  /* 0x00006b00ff0677ac */ /* 0x000e6e0008000a00 */
[----:B------:R-:W2:Y:S08]  /*0040*/  S2UR UR8, SR_CTAID.X ;  /* 0x00000000000879c3 */ /* 0x000eb00000002500 */
[----:B------:R-:W3:Y:S08]  /*0050*/  LDC R6, c[0x0][0x3a8] ;  /* 0x0000ea00ff067b82 */ /* 0x000ef00000000800 */
[----:B------:R-:W4:Y:S01]  /*0060*/  LDC R2, c[0x0][0x3a4] ;  /* 0x0000e900ff027b82 */ /* 0x000f220000000800 */
[----:B0-----:R-:W-:-:S13]  /*0070*/  ISETP.GE.U32.AND P1, PT, R13, R12, PT ;  /* 0x0000000c0d00720c */ /* 0x001fda0003f26070 */
[----:B------:R-:W0:Y:S01]  /*0080*/  @!P1 LDC.64 R4, c[0x0][0x380] ;  /* 0x0000e000ff049b82 */ /* 0x000e220000000a00 */
[----:B--2---:R-:W-:-:S04]  /*0090*/  @!P1 IMAD R3, R12, UR8, R13 ;  /* 0x000000080c039c24 */ /* 0x004fc8000f8e020d */
[----:B0-----:R-:W-:-:S06]  /*00a0*/  @!P1 IMAD.WIDE.U32 R4, R3, 0x4, R4 ;  /* 0x0000000403049825 */ /* 0x001fcc00078e0004 */
[----:B-1----:R-:W2:Y:S01]  /*00b0*/  @!P1 LDG.E R4, desc[UR6][R4.64] ;  /* 0x0000000604049981 */ /* 0x002ea2000c1e1900 */
[----:B------:R-:W-:Y:S02]  /*00c0*/  @!P1 MOV R0, 0x400 ;  /* 0x0000040000009802 */ /* 0x000fe40000000f00 */
[----:B---3--:R-:W-:Y:S01]  /*00d0*/  ISETP.LE.AND P0, PT, R6, UR8, PT ;  /* 0x0000000806007c0c */ /* 0x008fe2000bf03270 */
[----:B------:R-:W0:Y:S03]  /*00e0*/  @!P1 S2R R3, SR_CgaCtaId ;  /* 0x0000000000039919 */ /* 0x000e260000008800 */
[----:B----4-:R-:W-:Y:S02]  /*00f0*/  ISETP.GE.OR P0, PT, R13, R2, P0 ;  /* 0x000000020d00720c */ /* 0x010fe40000706670 */
[----:B0-----:R-:W-:-:S04]  /*0100*/  @!P1 LEA R0, R3, R0, 0x18 ;  /* 0x0000000003009211 */ /* 0x001fc800078ec0ff */
[----:B------:R-:W-:-:S05]  /*0110*/  @!P1 LEA R3, R13, R0, 0x2 ;  /* 0x000000000d039211 */ /* 0x000fca00078e10ff */
[----:B--2---:R0:W-:Y:S01]  /*0120*/  @!P1 STS [R3], R4 ;  /* 0x0000000403009388 */ /* 0x0041e20000000800 */
[----:B------:R-:W-:Y:S06]  /*0130*/  BAR.SYNC.DEFER_BLOCKING 0x0 ;  /* 0x0000000000007b1d */ /* 0x000fec0000010000 */
[----:B------:R-:W-:Y:S05]  /*0140*/  @P0 EXIT ;  /* 0x000000000000094d */ /* 0x000fea0003800000 */
[----:B0-----:R-:W0:Y:S02]  /*0150*/  LDC.64 R4, c[0x0][0x398] ;  /* 0x0000e600ff047b82 */ /* 0x001e240000000a00 */
[----:B0-----:R-:W-:-:S05]  /*0160*/  IMAD.WIDE.U32 R4, R13, 0x4, R4 ;  /* 0x000000040d047825 */ /* 0x001fca00078e0004 */
[----:B------:R0:W5:Y:S01]  /*0170*/  LDG.E R21, desc[UR6][R4.64] ;  /* 0x0000000604157981 */ /* 0x000162000c1e1900 */
[----:B------:R-:W-:-:S13]  /*0180*/  ISETP.GE.AND P0, PT, R12, 0x1, PT ;  /* 0x000000010c00780c */ /* 0x000fda0003f06270 */
[----:B0-----:R-:W-:Y:S05]  /*0190*/  @!P0 BRA `(.L_x_84) ;  /* 0x00000008002c8947 */ /* 0x001fea0003800000 */
[C---:B------:R-:W-:Y:S01]  /*01a0*/  ISETP.GE.U32.AND P1, PT, R12.reuse, 0x10, PT ;  /* 0x000000100c00780c */ /* 0x040fe20003f26070 */
[----:B------:R-:W-:Y:S01]  /*01b0*/  IMAD R3, R13, R12, RZ ;  /* 0x0000000c0d037224 */ /* 0x000fe200078e02ff */
[----:B------:R-:W-:Y:S01]  /*01c0*/  LOP3.LUT R15, R12, 0xf, RZ, 0xc0, !PT ;  /* 0x0000000f0c0f7812 */ /* 0x000fe200078ec0ff */
[----:B------:R-:W-:-:S03]  /*01d0*/  IMAD.MOV.U32 R0, RZ, RZ, RZ ;  /* 0x000000ffff007224 */ /* 0x000fc600078e00ff */
[----:B------:R-:W-:-:S07]  /*01e0*/  ISETP.NE.AND P0, PT, R15, RZ, PT ;  /* 0x000000ff0f00720c */ /* 0x000fce0003f05270 */
[----:B------:R-:W-:Y:S06]  /*01f0*/  @!P1 BRA `(.L_x_85) ;  /* 0x0000000000d09947 */ /* 0x000fec0003800000 */
[----:B------:R-:W0:Y:S01]  /*0200*/  LDC.64 R4, c[0x0][0x390] ;  /* 0x0000e400ff047b82 */ /* 0x000e220000000a00 */
[----:B------:R-:W-:Y:S01]  /*0210*/  LOP3.LUT R0, R12, 0x7ffffff0, RZ, 0xc0, !PT ;  /* 0x7ffffff00c007812 */ /* 0x000fe200078ec0ff */
[----:B------:R-:W-:-:S03]  /*0220*/  UMOV UR4, 0x400 ;  /* 0x0000040000047882 */ /* 0x000fc60000000000 */
[----:B------:R-:W-:-:S03]  /*0230*/  IADD3 R14, PT, PT, -R0, RZ, RZ ;  /* 0x000000ff000e7210 */ /* 0x000fc60007ffe1ff */
[----:B------:R-:W1:Y:S01]  /*0240*/  S2UR UR5, SR_CgaCtaId ;  /* 0x00000000000579c3 */ /* 0x000e620000008800 */
[----:B0-----:R-:W-:-:S03]  /*0250*/  IMAD.WIDE.U32 R4, R3, 0x4, R4 ;  /* 0x0000000403047825 */ /* 0x001fc600078e0004 */
[----:B------:R-:W-:Y:S01]  /*0260*/  IADD3 R28, P1, PT, R4, 0x20, RZ ;  /* 0x00000020041c7810 */ /* 0x000fe20007f3e0ff */
[----:B-1----:R-:W-:-:S04]  /*0270*/  ULEA UR4, UR5, UR4, 0x18 ;  /* 0x0000000405047291 */ /* 0x002fc8000f8ec0ff */
[----:B------:R-:W-:Y:S01]  /*0280*/  IMAD.X R29, RZ, RZ, R5, P1 ;  /* 0x000000ffff1d7224 */ /* 0x000fe200008e0605 */
[----:B------:R-:W-:-:S12]  /*0290*/  UIADD3 UR4, UPT, UPT, UR4, 0x20, URZ ;  /* 0x0000002004047890 */ /* 0x000fd8000fffe0ff */
.L_x_86:
[----:B------:R-:W2:Y:S04]  /*02a0*/  LDG.E R10, desc[UR6][R28.64+-0x20] ;  /* 0xffffe0061c0a7981 */ /* 0x000ea8000c1e1900 */
[----:B------:R-:W3:Y:S04]  /*02b0*/  LDG.E R11, desc[UR6][R28.64+-0x1c] ;  /* 0xffffe4061c0b7981 */ /* 0x000ee8000c1e1900 */
[----:B------:R-:W4:Y:S04]  /*02c0*/  LDG.E R9, desc[UR6][R28.64+-0x18] ;  /* 0xffffe8061c097981 */ /* 0x000f28000c1e1900 */
[----:B------:R-:W4:Y:S04]  /*02d0*/  LDG.E R8, desc[UR6][R28.64+-0x14] ;  /* 0xffffec061c087981 */ /* 0x000f28000c1e1900 */
[----:B------:R-:W4:Y:S04]  /*02e0*/  LDG.E R27, desc[UR6][R28.64+-0x10] ;  /* 0xfffff0061c1b7981 */ /* 0x000f28000c1e1900 */
[----:B------:R-:W4:Y:S04]  /*02f0*/  LDG.E R26, desc[UR6][R28.64+-0xc] ;  /* 0xfffff4061c1a7981 */ /* 0x000f28000c1e1900 */
[----:B------:R-:W4:Y:S04]  /*0300*/  LDG.E R25, desc[UR6][R28.64+-0x8] ;  /* 0xfffff8061c197981 */ /* 0x000f28000c1e1900 */
[----:B------:R-:W2:Y:S04]  /*0310*/  LDS.128 R4, [UR4+-0x20] ;  /* 0xffffe004ff047984 */ /* 0x000ea80008000c00 */
[----:B------:R-:W4:Y:S04]  /*0320*/  LDG.E R24, desc[UR6][R28.64+-0x4] ;  /* 0xfffffc061c187981 */ /* 0x000f28000c1e1900 */
[----:B------:R-:W4:Y:S04]  /*0330*/  LDG.E R17, desc[UR6][R28.64] ;  /* 0x000000061c117981 */ /* 0x000f28000c1e1900 */
[----:B------:R-:W4:Y:S04]  /*0340*/  LDG.E R16, desc[UR6][R28.64+0x4] ;  /* 0x000004061c107981 */ /* 0x000f28000c1e1900 */
[----:B------:R-:W4:Y:S04]  /*0350*/  LDG.E R19, desc[UR6][R28.64+0x8] ;  /* 0x000008061c137981 */ /* 0x000f28000c1e1900 */
[----:B------:R-:W4:Y:S04]  /*0360*/  LDG.E R18, desc[UR6][R28.64+0xc] ;  /* 0x00000c061c127981 */ /* 0x000f28000c1e1900 */
[----:B------:R-:W4:Y:S04]  /*0370*/  LDG.E R20, desc[UR6][R28.64+0x14] ;  /* 0x000014061c147981 */ /* 0x000f28000c1e1900 */
[----:B------:R-:W4:Y:S04]  /*0380*/  LDG.E R23, desc[UR6][R28.64+0x18] ;  /* 0x000018061c177981 */ /* 0x000f28000c1e1900 */
[----:B------:R-:W4:Y:S01]  /*0390*/  LDG.E R22, desc[UR6][R28.64+0x1c] ;  /* 0x00001c061c167981 */ /* 0x000f22000c1e1900 */
[----:B--2--5:R-:W-:-:S03]  /*03a0*/  FFMA R4, R4, R10, R21 ;  /* 0x0000000a04047223 */ /* 0x024fc60000000015 */
[----:B------:R0:W2:Y:S01]  /*03b0*/  LDG.E R21, desc[UR6][R28.64+0x10] ;  /* 0x000010061c157981 */ /* 0x0000a2000c1e1900 */
[----:B---3--:R-:W-:-:S04]  /*03c0*/  FFMA R5, R5, R11, R4 ;  /* 0x0000000b05057223 */ /* 0x008fc80000000004 */
[----:B----4-:R-:W-:-:S04]  /*03d0*/  FFMA R6, R6, R9, R5 ;  /* 0x0000000906067223 */ /* 0x010fc80000000005 */
[----:B------:R-:W-:Y:S02]  /*03e0*/  FFMA R7, R7, R8, R6 ;  /* 0x0000000807077223 */ /* 0x000fe40000000006 */
[----:B------:R-:W1:Y:S02]  /*03f0*/  LDS.128 R8, [UR4+-0x10] ;  /* 0xfffff004ff087984 */ /* 0x000e640008000c00 */
[----:B-1----:R-:W-:Y:S02]  /*0400*/  FFMA R8, R8, R27, R7 ;  /* 0x0000001b08087223 */ /* 0x002fe40000000007 */
[----:B------:R-:W1:Y:S02]  /*0410*/  LDS.128 R4, [UR4] ;  /* 0x00000004ff047984 */ /* 0x000e640008000c00 */
[----:B------:R-:W-:-:S04]  /*0420*/  FFMA R9, R9, R26, R8 ;  /* 0x0000001a09097223 */ /* 0x000fc80000000008 */
[----:B------:R-:W-:-:S04]  /*0430*/  FFMA R10, R10, R25, R9 ;  /* 0x000000190a0a7223 */ /* 0x000fc80000000009 */
[----:B------:R-:W-:Y:S02]  /*0440*/  FFMA R25, R11, R24, R10 ;  /* 0x000000180b197223 */ /* 0x000fe4000000000a */
[----:B------:R-:W2:Y:S01]  /*0450*/  LDS.128 R8, [UR4+0x10] ;  /* 0x00001004ff087984 */ /* 0x000ea20008000c00 */
[----:B------:R-:W-:-:S04]  /*0460*/  IADD3 R14, PT, PT, R14, 0x10, RZ ;  /* 0x000000100e0e7810 */ /* 0x000fc80007ffe0ff */
[----:B------:R-:W-:Y:S01]  /*0470*/  ISETP.NE.AND P1, PT, R14, RZ, PT ;  /* 0x000000ff0e00720c */ /* 0x000fe20003f25270 */
[----:B-1----:R-:W-:-:S04]  /*0480*/  FFMA R4, R4, R17, R25 ;  /* 0x0000001104047223 */ /* 0x002fc80000000019 */
[----:B------:R-:W-:-:S04]  /*0490*/  FFMA R5, R5, R16, R4 ;  /* 0x0000001005057223 */ /* 0x000fc80000000004 */
[----:B------:R-:W-:-:S04]  /*04a0*/  FFMA R6, R6, R19, R5 ;  /* 0x0000001306067223 */ /* 0x000fc80000000005 */
[----:B------:R-:W-:Y:S01]  /*04b0*/  FFMA R7, R7, R18, R6 ;  /* 0x0000001207077223 */ /* 0x000fe20000000006 */
[----:B0-----:R-:W-:Y:S01]  /*04c0*/  IADD3 R28, P2, PT, R28, 0x40, RZ ;  /* 0x000000401c1c7810 */ /* 0x001fe20007f5e0ff */
[----:B------:R-:W-:-:S04]  /*04d0*/  UIADD3 UR4, UPT, UPT, UR4, 0x40, URZ ;  /* 0x0000004004047890 */ /* 0x000fc8000fffe0ff */
[----:B------:R-:W-:Y:S02]  /*04e0*/  IMAD.X R29, RZ, RZ, R29, P2 ;  /* 0x000000ffff1d7224 */ /* 0x000fe400010e061d */
[----:B--2---:R-:W-:-:S04]  /*04f0*/  FFMA R8, R8, R21, R7 ;  /* 0x0000001508087223 */ /* 0x004fc80000000007 */
[----:B------:R-:W-:-:S04]  /*0500*/  FFMA R9, R9, R20, R8 ;  /* 0x0000001409097223 */ /* 0x000fc80000000008 */
[----:B------:R-:W-:-:S04]  /*0510*/  FFMA R10, R10, R23, R9 ;  /* 0x000000170a0a7223 */ /* 0x000fc80000000009 */
[----:B------:R-:W-:Y:S01]  /*0520*/  FFMA R21, R11, R22, R10 ;  /* 0x000000160b157223 */ /* 0x000fe2000000000a */
[----:B------:R-:W-:Y:S06]  /*0530*/  @P1 BRA `(.L_x_86) ;  /* 0xfffffffc00581947 */ /* 0x000fec000383ffff */
.L_x_85:
[----:B------:R-:W-:Y:S05]  /*0540*/  @!P0 BRA `(.L_x_84) ;  /* 0x0000000400408947 */ /* 0x000fea0003800000 */
[----:B------:R-:W-:Y:S02]  /*0550*/  ISETP.GE.U32.AND P1, PT, R15, 0x8, PT ;  /* 0x000000080f00780c */ /* 0x000fe40003f26070 */
[----:B------:R-:W-:-:S04]  /*0560*/  LOP3.LUT R24, R12, 0x7, RZ, 0xc0, !PT ;  /* 0x000000070c187812 */ /* 0x000fc800078ec0ff */
[----:B------:R-:W-:-:S07]  /*0570*/  ISETP.NE.AND P0, PT, R24, RZ, PT ;  /* 0x000000ff1800720c */ /* 0x000fce0003f05270 */
[----:B------:R-:W-:Y:S06]  /*0580*/  @!P1 BRA `(.L_x_87) ;  /* 0x00000000007c9947 */ /* 0x000fec0003800000 */
[----:B------:R-:W0:Y:S01]  /*0590*/  LDC.64 R4, c[0x0][0x390] ;  /* 0x0000e400ff047b82 */ /* 0x000e220000000a00 */
[----:B------:R-:W1:Y:S01]  /*05a0*/  LDCU.64 UR4, c[0x0][0x390] ;  /* 0x00007200ff0477ac */ /* 0x000e620008000a00 */
[CC--:B------:R-:W-:Y:S02]  /*05b0*/  IADD3 R6, P1, PT, R3.reuse, R0.reuse, RZ ;  /* 0x0000000003067210 */ /* 0x0c0fe40007f3e0ff */
[----:B------:R-:W-:Y:S02]  /*05c0*/  IADD3 R7, PT, PT, R3, R0, RZ ;  /* 0x0000000003077210 */ /* 0x000fe40007ffe0ff */
[----:B------:R-:W-:Y:S02]  /*05d0*/  IADD3.X R9, PT, PT, RZ, RZ, RZ, P1, !PT ;  /* 0x000000ffff097210 */ /* 0x000fe40000ffe4ff */
[----:B-1----:R-:W-:-:S04]  /*05e0*/  LEA R14, P1, R6, UR4, 0x2 ;  /* 0x00000004060e7c11 */ /* 0x002fc8000f8210ff */
[----:B------:R-:W-:Y:S01]  /*05f0*/  LEA.HI.X R15, R6, UR5, R9, 0x2, P1 ;  /* 0x00000005060f7c11 */ /* 0x000fe200088f1409 */
[----:B0-----:R-:W-:-:S04]  /*0600*/  IMAD.WIDE.U32 R4, R7, 0x4, R4 ;  /* 0x0000000407047825 */ /* 0x001fc800078e0004 */
[----:B------:R-:W2:Y:S04]  /*0610*/  LDG.E R22, desc[UR6][R14.64+0x4] ;  /* 0x000004060e167981 */ /* 0x000ea8000c1e1900 */
[----:B------:R0:W3:Y:S04]  /*0620*/  LDG.E R26, desc[UR6][R4.64] ;  /* 0x00000006041a7981 */ /* 0x0000e8000c1e1900 */
[----:B------:R-:W4:Y:S04]  /*0630*/  LDG.E R23, desc[UR6][R14.64+0x8] ;  /* 0x000008060e177981 */ /* 0x000f28000c1e1900 */
[----:B------:R-:W4:Y:S04]  /*0640*/  LDG.E R20, desc[UR6][R14.64+0xc] ;  /* 0x00000c060e147981 */ /* 0x000f28000c1e1900 */
[----:B------:R-:W4:Y:S04]  /*0650*/  LDG.E R19, desc[UR6][R14.64+0x10] ;  /* 0x000010060e137981 */ /* 0x000f28000c1e1900 */
[----:B------:R-:W4:Y:S04]  /*0660*/  LDG.E R16, desc[UR6][R14.64+0x14] ;  /* 0x000014060e107981 */ /* 0x000f28000c1e1900 */
[----:B------:R-:W4:Y:S04]  /*0670*/  LDG.E R17, desc[UR6][R14.64+0x18] ;  /* 0x000018060e117981 */ /* 0x000f28000c1e1900 */
[----:B------:R-:W4:Y:S01]  /*0680*/  LDG.E R18, desc[UR6][R14.64+0x1c] ;  /* 0x00001c060e127981 */ /* 0x000f22000c1e1900 */
[----:B------:R-:W1:Y:S01]  /*0690*/  S2R R7, SR_CgaCtaId ;  /* 0x0000000000077919 */ /* 0x000e620000008800 */
[----:B------:R-:W-:-:S04]  /*06a0*/  MOV R6, 0x400 ;  /* 0x0000040000067802 */ /* 0x000fc80000000f00 */
[----:B-1----:R-:W-:-:S05]  /*06b0*/  LEA R7, R7, R6, 0x18 ;  /* 0x0000000607077211 */ /* 0x002fca00078ec0ff */
[----:B------:R-:W-:-:S05]  /*06c0*/  IMAD R25, R0, 0x4, R7 ;  /* 0x0000000400197824 */ /* 0x000fca00078e0207 */
[----:B0-----:R-:W3:Y:S04]  /*06d0*/  LDS.128 R4, [R25] ;  /* 0x0000000019047984 */ /* 0x001ee80000000c00 */
[----:B------:R-:W0:Y:S01]  /*06e0*/  LDS.128 R8, [R25+0x10] ;  /* 0x0000100019087984 */ /* 0x000e220000000c00 */
[----:B------:R-:W-:Y:S01]  /*06f0*/  IADD3 R0, PT, PT, R0, 0x8, RZ ;  /* 0x0000000800007810 */ /* 0x000fe20007ffe0ff */
[----:B---3-5:R-:W-:-:S04]  /*0700*/  FFMA R21, R4, R26, R21 ;  /* 0x0000001a04157223 */ /* 0x028fc80000000015 */
[----:B--2---:R-:W-:-:S04]  /*0710*/  FFMA R22, R22, R5, R21 ;  /* 0x0000000516167223 */ /* 0x004fc80000000015 */
[----:B----4-:R-:W-:-:S04]  /*0720*/  FFMA R23, R23, R6, R22 ;  /* 0x0000000617177223 */ /* 0x010fc80000000016 */
[----:B------:R-:W-:-:S04]  /*0730*/  FFMA R7, R20, R7, R23 ;  /* 0x0000000714077223 */ /* 0x000fc80000000017 */
[----:B0-----:R-:W-:-:S04]  /*0740*/  FFMA R7, R8, R19, R7 ;  /* 0x0000001308077223 */ /* 0x001fc80000000007 */
[----:B------:R-:W-:-:S04]  /*0750*/  FFMA R16, R16, R9, R7 ;  /* 0x0000000910107223 */ /* 0x000fc80000000007 */
[----:B------:R-:W-:-:S04]  /*0760*/  FFMA R17, R17, R10, R16 ;  /* 0x0000000a11117223 */ /* 0x000fc80000000010 */
[----:B------:R-:W-:-:S07]  /*0770*/  FFMA R21, R18, R11, R17 ;  /* 0x0000000b12157223 */ /* 0x000fce0000000011 */
.L_x_87:
        /* <DEDUP_REMOVED lines=8> */
[----:B------:R-:W-:-:S03]  /*0800*/  IADD3 R11, PT, PT, R3, R0, RZ ;  /* 0x00000000030b7210 */ /* 0x000fc60007ffe0ff */
[----:B------:R-:W-:Y:S01]  /*0810*/  IMAD.X R7, RZ, RZ, RZ, P1 ;  /* 0x000000ffff077224 */ /* 0x000fe200008e06ff */
[----:B-1----:R-:W-:-:S04]  /*0820*/  LEA R8, P1, R6, UR4, 0x2 ;  /* 0x0000000406087c11 */ /* 0x002fc8000f8210ff */
[----:B------:R-:W-:Y:S01]  /*0830*/  LEA.HI.X R9, R6, UR5, R7, 0x2, P1 ;  /* 0x0000000506097c11 */ /* 0x000fe200088f1407 */
[----:B0-----:R-:W-:-:S04]  /*0840*/  IMAD.WIDE.U32 R10, R11, 0x4, R4 ;  /* 0x000000040b0a7825 */ /* 0x001fc800078e0004 */
[----:B------:R-:W2:Y:S04]  /*0850*/  LDG.E R15, desc[UR6][R8.64+0x4] ;  /* 0x00000406080f7981 */ /* 0x000ea8000c1e1900 */
[----:B------:R-:W3:Y:S04]  /*0860*/  LDG.E R10, desc[UR6][R10.64] ;  /* 0x000000060a0a7981 */ /* 0x000ee8000c1e1900 */
[----:B------:R-:W4:Y:S04]  /*0870*/  LDG.E R14, desc[UR6][R8.64+0x8] ;  /* 0x00000806080e7981 */ /* 0x000f28000c1e1900 */
[----:B------:R-:W4:Y:S01]  /*0880*/  LDG.E R17, desc[UR6][R8.64+0xc] ;  /* 0x00000c0608117981 */ /* 0x000f22000c1e1900 */
[----:B------:R-:W0:Y:S01]  /*0890*/  S2R R5, SR_CgaCtaId ;  /* 0x0000000000057919 */ /* 0x000e220000008800 */
[----:B------:R-:W-:-:S04]  /*08a0*/  MOV R4, 0x400 ;  /* 0x0000040000047802 */ /* 0x000fc80000000f00 */
[----:B0-----:R-:W-:-:S04]  /*08b0*/  LEA R5, R5, R4, 0x18 ;  /* 0x0000000405057211 */ /* 0x001fc800078ec0ff */
[----:B------:R-:W-:-:S06]  /*08c0*/  LEA R5, R0, R5, 0x2 ;  /* 0x0000000500057211 */ /* 0x000fcc00078e10ff */
[----:B------:R-:W3:Y:S01]  /*08d0*/  LDS.128 R4, [R5] ;  /* 0x0000000005047984 */ /* 0x000ee20000000c00 */
[----:B------:R-:W-:Y:S01]  /*08e0*/  IADD3 R0, PT, PT, R0, 0x4, RZ ;  /* 0x0000000400007810 */ /* 0x000fe20007ffe0ff */
[----:B---3-5:R-:W-:-:S04]  /*08f0*/  FFMA R4, R4, R10, R21 ;  /* 0x0000000a04047223 */ /* 0x028fc80000000015 */
[----:B--2---:R-:W-:-:S04]  /*0900*/  FFMA R15, R15, R5, R4 ;  /* 0x000000050f0f7223 */ /* 0x004fc80000000004 */
[----:B----4-:R-:W-:-:S04]  /*0910*/  FFMA R6, R14, R6, R15 ;  /* 0x000000060e067223 */ /* 0x010fc8000000000f */
[----:B------:R-:W-:-:S07]  /*0920*/  FFMA R21, R17, R7, R6 ;  /* 0x0000000711157223 */ /* 0x000fce0000000006 */
.L_x_88:
[----:B------:R-:W-:Y:S05]  /*0930*/  @!P0 BRA `(.L_x_84) ;  /* 0x0000000000448947 */ /* 0x000fea0003800000 */
[----:B------:R-:W0:Y:S01]  /*0940*/  S2R R7, SR_CgaCtaId ;  /* 0x0000000000077919 */ /* 0x000e220000008800 */
[----:B------:R-:W1:Y:S01]  /*0950*/  LDC.64 R4, c[0x0][0x390] ;  /* 0x0000e400ff047b82 */ /* 0x000e620000000a00 */
[----:B------:R-:W-:Y:S01]  /*0960*/  MOV R6, 0x400 ;  /* 0x0000040000067802 */ /* 0x000fe20000000f00 */
[----:B------:R-:W-:Y:S01]  /*0970*/  IMAD.IADD R3, R3, 0x1, R0 ;  /* 0x0000000103037824 */ /* 0x000fe200078e0200 */
[----:B------:R-:W-:-:S03]  /*0980*/  IADD3 R12, PT, PT, -R12, RZ, RZ ;  /* 0x000000ff0c0c7210 */ /* 0x000fc60007ffe1ff */
[----:B-1----:R-:W-:Y:S01]  /*0990*/  IMAD.WIDE.U32 R4, R3, 0x4, R4 ;  /* 0x0000000403047825 */ /* 0x002fe200078e0004 */
[----:B0-----:R-:W-:-:S04]  /*09a0*/  LEA R7, R7, R6, 0x18 ;  /* 0x0000000607077211 */ /* 0x001fc800078ec0ff */
[----:B------:R-:W-:-:S07]  /*09b0*/  LEA R0, R0, R7, 0x2 ;  /* 0x0000000700007211 */ /* 0x000fce00078e10ff */
.L_x_89:
[----:B------:R0:W2:Y:S01]  /*09c0*/  LDG.E R3, desc[UR6][R4.64] ;  /* 0x0000000604037981 */ /* 0x0000a2000c1e1900 */
[----:B------:R-:W-:-:S03]  /*09d0*/  VIADD R12, R12, 0x1 ;  /* 0x000000010c0c7836 */ /* 0x000fc60000000000 */
[----:B------:R1:W2:Y:S02]  /*09e0*/  LDS R6, [R0] ;  /* 0x0000000000067984 */ /* 0x0002a40000000800 */
[----:B------:R-:W-:Y:S02]  /*09f0*/  ISETP.NE.AND P0, PT, R12, RZ, PT ;  /* 0x000000ff0c00720c */ /* 0x000fe40003f05270 */
[----:B0-----:R-:W-:Y:S02]  /*0a00*/  IADD3 R4, P1, PT, R4, 0x4, RZ ;  /* 0x0000000404047810 */ /* 0x001fe40007f3e0ff */
[----:B-1----:R-:W-:Y:S02]  /*0a10*/  IADD3 R0, PT, PT, R0, 0x4, RZ ;  /* 0x0000000400007810 */ /* 0x002fe40007ffe0ff */
[----:B------:R-:W-:Y:S01]  /*0a20*/  IADD3.X R5, PT, PT, RZ, R5, RZ, P1, !PT ;  /* 0x00000005ff057210 */ /* 0x000fe20000ffe4ff */
[----:B--2--5:R-:W-:-:S06]  /*0a30*/  FFMA R21, R6, R3, R21 ;  /* 0x0000000306157223 */ /* 0x024fcc0000000015 */
[----:B------:R-:W-:Y:S05]  /*0a40*/  @P0 BRA `(.L_x_89) ;  /* 0xfffffffc00dc0947 */ /* 0x000fea000383ffff */
.L_x_84:
[----:B------:R-:W0:Y:S01]  /*0a50*/  LDC.64 R4, c[0x0][0x388] ;  /* 0x0000e200ff047b82 */ /* 0x000e220000000a00 */
[----:B------:R-:W-:-:S04]  /*0a60*/  IMAD R3, R2, UR8, R13 ;  /* 0x0000000802037c24 */ /* 0x000fc8000f8e020d */
[----:B0-----:R-:W-:-:S05]  /*0a70*/  IMAD.WIDE.U32 R2, R3, 0x4, R4 ;  /* 0x0000000403027825 */ /* 0x001fca00078e0004 */
[----:B-----5:R-:W-:Y:S01]  /*0a80*/  STG.E desc[UR6][R2.64], R21 ;  /* 0x0000001502007986 */ /* 0x020fe2000c101906 */
[----:B------:R-:W-:Y:S05]  /*0a90*/  EXIT ;  /* 0x000000000000794d */ /* 0x000fea0003800000 */
.L_x_90:
        /* <DEDUP_REMOVED lines=14> */
.L_x_94:


//--------------------- .nv.shared._Z21update_weights_kernelPfS_PKfS1_fiii --------------------------
	.section	.nv.shared._Z21update_weights_kernelPfS_PKfS1_fiii,"aw",@nobits
	.sectionflags	@""
	.align	16
	.zero		1024


//--------------------- .nv.shared.reserved.0     --------------------------
	.section	.nv.shared.reserved.0,"aw",@nobits
	.weak		__nv_reservedSMEM_offset_0_alias
	.size		__nv_reservedSMEM_offset_0_alias, 0, 64
	.other		__nv_reservedSMEM_offset_0_alias,@"STO_CUDA_RESERVED_SHARED STV_DEFAULT"
__nv_reservedSMEM_offset_0_alias:
	.zero		0
	.zero		64


//--------------------- .nv.shared._Z15backward_kernelPKfS0_PfS1_S1_S0_iii --------------------------
	.section	.nv.shared._Z15backward_kernelPKfS0_PfS1_S1_S0_iii,"aw",@nobits
	.sectionflags	@""
	.align	16
	.zero		1024


//--------------------- .nv.shared._Z15forward_kernel1PKfPfS0_S0_iii --------------------------
	.section	.nv.shared._Z15forward_kernel1PKfPfS0_S0_iii,"aw",@nobits
	.sectionflags	@""
	.align	16
	.zero		1024


//--------------------- .nv.constant0._Z21update_weights_kernelPfS_PKfS1_fiii --------------------------
	.section	.nv.constant0._Z21update_weights_kernelPfS_PKfS1_fiii,"a",@progbits
	.sectionflags	@""
	.align	4
.nv.constant0._Z21update_weights_kernelPfS_PKfS1_fiii:
	.zero		944


//--------------------- .nv.constant0._Z15backward_kernelPKfS0_PfS1_S1_S0_iii --------------------------
	.section	.nv.constant0._Z15backward_kernelPKfS0_PfS1_S1_S0_iii,"a",@progbits
	.sectionflags	@""
	.align	4
.nv.constant0._Z15backward_kernelPKfS0_PfS1_S1_S0_iii:
	.zero		956


//--------------------- .nv.constant0._Z15forward_kernel1PKfPfS0_S0_iii --------------------------
	.section	.nv.constant0._Z15forward_kernel1PKfPfS0_S0_iii,"a",@progbits
	.sectionflags	@""
	.align	4
.nv.constant0._Z15forward_kernel1PKfPfS0_S0_iii:
	.zero		940


//--------------------- SYMBOLS --------------------------

	.type		.nv.reservedSmem.offset0,@object
	.size		.nv.reservedSmem.offset0,0x4
	.type		.nv.reservedSmem.cap,@object
	.size		.nv.reservedSmem.cap,0x4
